	.target	sm_90a

	.elftype	@"ET_EXEC"


//--------------------- .note.nv.tkinfo           --------------------------
	.section	.note.nv.tkinfo,"",@"SHT_NOTE"
	.sectionflags	@"SHF_NOTE_NV_TKINFO"
	.tkinfo
        /*0018*/ 	.word	0x00000002
        /*0030*/ 	.string	""
        /*0030*/ 	.string	"ptxas"
        /*0030*/ 	.string	"Cuda compilation tools, release 13.0, V13.0.88"
        /*0030*/ 	.string	"Build cuda_13.0.r13.0/compiler.36424714_0"
        /*0030*/ 	.string	"-arch sm_90a -m 64 "



//--------------------- .note.nv.cuinfo           --------------------------
	.section	.note.nv.cuinfo,"",@"SHT_NOTE"
	.sectionflags	@"SHF_NOTE_NV_CUINFO"
        /*0018*/ 	.short	0x0002
        /*001a*/ 	.short	0x005a
        /*001c*/ 	.short	0x0082
	.zero		2


//--------------------- .nv.info                  --------------------------
	.section	.nv.info,"",@"SHT_CUDA_INFO"
	.align	4


	//----- nvinfo : EIATTR_REGCOUNT
	.align		4
        /*0000*/ 	.byte	0x04, 0x2f
        /*0002*/ 	.short	(.L_12 - .L_11)
	.align		4
.L_11:
        /*0004*/ 	.word	index@(_ZN7cutlass13device_kernelINS_4gemm6kernel13GemmUniversalIN4cute5tupleIJiiiiEEENS1_10collective13CollectiveMmaINS1_37MainloopSm90TmaGmmaWarpSpecializedFP8ILi4ENS5_IJNS4_1CILi1EEENSA_ILi2EEESB_EEENS1_35KernelTmaWarpSpecializedCooperativeEEENS5_IJNSA_ILi256EEENSA_ILi64EEESH_EEENS_12float_e5m2_tENS5_IJlSB_lEEESJ_SK_NS4_8TiledMMAINS4_8MMA_AtomIJNS4_4SM904GMMA30MMA_64x64x32_F32E5M2E5M2_SS_TNILNSO_7ScaleInE1ELSQ_1EEEEEENS4_6LayoutINS5_IJSC_SB_SB_EEENS5_IJSB_NSA_ILi0EEESV_EEEEENS5_IJNS4_10UnderscoreESY_SY_EEEEENS4_23SM90_TMA_LOAD_MULTICASTENS4_14ComposedLayoutINS4_7SwizzleILi2ELi4ELi3EEENS4_18smem_ptr_flag_bitsILi8EEENST_INS5_IJNSA_ILi8EEESH_EEENS5_IJSH_SB_EEEEEEEvNS4_8identityENS4_13SM90_TMA_LOADES1B_vS1C_EENS_8epilogue10collective6detail29Sm90TmaWarpSpecializedAdapterINS1G_15DefaultEpilogueISJ_SK_SK_NS1F_6thread17LinearCombinationISJ_Li1EffLNS1K_9ScaleType4KindE0ELNS_15FloatRoundStyleE2ESJ_EENS1_15EpilogueDefaultEEEEEvvEEEEvNT_6ParamsE)
        /*0008*/ 	.word	0x000000a8


	//----- nvinfo : EIATTR_FRAME_SIZE
	.align		4
.L_12:
        /*000c*/ 	.byte	0x04, 0x11
        /*000e*/ 	.short	(.L_14 - .L_13)
	.align		4
.L_13:
        /*0010*/ 	.word	index@(_ZN7cutlass13device_kernelINS_4gemm6kernel13GemmUniversalIN4cute5tupleIJiiiiEEENS1_10collective13CollectiveMmaINS1_37MainloopSm90TmaGmmaWarpSpecializedFP8ILi4ENS5_IJNS4_1CILi1EEENSA_ILi2EEESB_EEENS1_35KernelTmaWarpSpecializedCooperativeEEENS5_IJNSA_ILi256EEENSA_ILi64EEESH_EEENS_12float_e5m2_tENS5_IJlSB_lEEESJ_SK_NS4_8TiledMMAINS4_8MMA_AtomIJNS4_4SM904GMMA30MMA_64x64x32_F32E5M2E5M2_SS_TNILNSO_7ScaleInE1ELSQ_1EEEEEENS4_6LayoutINS5_IJSC_SB_SB_EEENS5_IJSB_NSA_ILi0EEESV_EEEEENS5_IJNS4_10UnderscoreESY_SY_EEEEENS4_23SM90_TMA_LOAD_MULTICASTENS4_14ComposedLayoutINS4_7SwizzleILi2ELi4ELi3EEENS4_18smem_ptr_flag_bitsILi8EEENST_INS5_IJNSA_ILi8EEESH_EEENS5_IJSH_SB_EEEEEEEvNS4_8identityENS4_13SM90_TMA_LOADES1B_vS1C_EENS_8epilogue10collective6detail29Sm90TmaWarpSpecializedAdapterINS1G_15DefaultEpilogueISJ_SK_SK_NS1F_6thread17LinearCombinationISJ_Li1EffLNS1K_9ScaleType4KindE0ELNS_15FloatRoundStyleE2ESJ_EENS1_15EpilogueDefaultEEEEEvvEEEEvNT_6ParamsE)
        /*0014*/ 	.word	0x00000000


	//----- nvinfo : EIATTR_MIN_STACK_SIZE
	.align		4
.L_14:
        /*0018*/ 	.byte	0x04, 0x12
        /*001a*/ 	.short	(.L_16 - .L_15)
	.align		4
.L_15:
        /*001c*/ 	.word	index@(_ZN7cutlass13device_kernelINS_4gemm6kernel13GemmUniversalIN4cute5tupleIJiiiiEEENS1_10collective13CollectiveMmaINS1_37MainloopSm90TmaGmmaWarpSpecializedFP8ILi4ENS5_IJNS4_1CILi1EEENSA_ILi2EEESB_EEENS1_35KernelTmaWarpSpecializedCooperativeEEENS5_IJNSA_ILi256EEENSA_ILi64EEESH_EEENS_12float_e5m2_tENS5_IJlSB_lEEESJ_SK_NS4_8TiledMMAINS4_8MMA_AtomIJNS4_4SM904GMMA30MMA_64x64x32_F32E5M2E5M2_SS_TNILNSO_7ScaleInE1ELSQ_1EEEEEENS4_6LayoutINS5_IJSC_SB_SB_EEENS5_IJSB_NSA_ILi0EEESV_EEEEENS5_IJNS4_10UnderscoreESY_SY_EEEEENS4_23SM90_TMA_LOAD_MULTICASTENS4_14ComposedLayoutINS4_7SwizzleILi2ELi4ELi3EEENS4_18smem_ptr_flag_bitsILi8EEENST_INS5_IJNSA_ILi8EEESH_EEENS5_IJSH_SB_EEEEEEEvNS4_8identityENS4_13SM90_TMA_LOADES1B_vS1C_EENS_8epilogue10collective6detail29Sm90TmaWarpSpecializedAdapterINS1G_15DefaultEpilogueISJ_SK_SK_NS1F_6thread17LinearCombinationISJ_Li1EffLNS1K_9ScaleType4KindE0ELNS_15FloatRoundStyleE2ESJ_EENS1_15EpilogueDefaultEEEEEvvEEEEvNT_6ParamsE)
        /*0020*/ 	.word	0x00000000
.L_16:


//--------------------- .nv.compat                --------------------------
	.section	.nv.compat,"",@"SHT_CUDA_COMPAT_INFO"
	.align	4
        /*0000*/ 	.byte	0x02, 0x09, 0x01, 0x00, 0x02, 0x02, 0x04, 0x00, 0x02, 0x05, 0x05, 0x00, 0x03, 0x07, 0x01, 0x01
        /*0010*/ 	.byte	0x02, 0x03, 0x01, 0x00, 0x02, 0x06, 0x01, 0x00, 0x04, 0x0b, 0x08, 0x00, 0x00, 0x00, 0x00, 0x00
        /*0020*/ 	.byte	0x00, 0x00, 0x00, 0x00


//--------------------- .nv.info._ZN7cutlass13device_kernelINS_4gemm6kernel13GemmUniversalIN4cute5tupleIJiiiiEEENS1_10collective13CollectiveMmaINS1_37MainloopSm90TmaGmmaWarpSpecializedFP8ILi4ENS5_IJNS4_1CILi1EEENSA_ILi2EEESB_EEENS1_35KernelTmaWarpSpecializedCooperativeEEENS5_IJNSA_ILi256EEENSA_ILi64EEESH_EEENS_12float_e5m2_tENS5_IJlSB_lEEESJ_SK_NS4_8TiledMMAINS4_8MMA_AtomIJNS4_4SM904GMMA30MMA_64x64x32_F32E5M2E5M2_SS_TNILNSO_7ScaleInE1ELSQ_1EEEEEENS4_6LayoutINS5_IJSC_SB_SB_EEENS5_IJSB_NSA_ILi0EEESV_EEEEENS5_IJNS4_10UnderscoreESY_SY_EEEEENS4_23SM90_TMA_LOAD_MULTICASTENS4_14ComposedLayoutINS4_7SwizzleILi2ELi4ELi3EEENS4_18smem_ptr_flag_bitsILi8EEENST_INS5_IJNSA_ILi8EEESH_EEENS5_IJSH_SB_EEEEEEEvNS4_8identityENS4_13SM90_TMA_LOADES1B_vS1C_EENS_8epilogue10collective6detail29Sm90TmaWarpSpecializedAdapterINS1G_15DefaultEpilogueISJ_SK_SK_NS1F_6thread17LinearCombinationISJ_Li1EffLNS1K_9ScaleType4KindE0ELNS_15FloatRoundStyleE2ESJ_EENS1_15EpilogueDefaultEEEEEvvEEEEvNT_6ParamsE --------------------------
	.section	.nv.info._ZN7cutlass13device_kernelINS_4gemm6kernel13GemmUniversalIN4cute5tupleIJiiiiEEENS1_10collective13CollectiveMmaINS1_37MainloopSm90TmaGmmaWarpSpecializedFP8ILi4ENS5_IJNS4_1CILi1EEENSA_ILi2EEESB_EEENS1_35KernelTmaWarpSpecializedCooperativeEEENS5_IJNSA_ILi256EEENSA_ILi64EEESH_EEENS_12float_e5m2_tENS5_IJlSB_lEEESJ_SK_NS4_8TiledMMAINS4_8MMA_AtomIJNS4_4SM904GMMA30MMA_64x64x32_F32E5M2E5M2_SS_TNILNSO_7ScaleInE1ELSQ_1EEEEEENS4_6LayoutINS5_IJSC_SB_SB_EEENS5_IJSB_NSA_ILi0EEESV_EEEEENS5_IJNS4_10UnderscoreESY_SY_EEEEENS4_23SM90_TMA_LOAD_MULTICASTENS4_14ComposedLayoutINS4_7SwizzleILi2ELi4ELi3EEENS4_18smem_ptr_flag_bitsILi8EEENST_INS5_IJNSA_ILi8EEESH_EEENS5_IJSH_SB_EEEEEEEvNS4_8identityENS4_13SM90_TMA_LOADES1B_vS1C_EENS_8epilogue10collective6detail29Sm90TmaWarpSpecializedAdapterINS1G_15DefaultEpilogueISJ_SK_SK_NS1F_6thread17LinearCombinationISJ_Li1EffLNS1K_9ScaleType4KindE0ELNS_15FloatRoundStyleE2ESJ_EENS1_15EpilogueDefaultEEEEEvvEEEEvNT_6ParamsE,"",@"SHT_CUDA_INFO"
	.sectionflags	@""
	.align	4


	//----- nvinfo : EIATTR_CUDA_API_VERSION
	.align		4
        /*0000*/ 	.byte	0x04, 0x37
        /*0002*/ 	.short	(.L_18 - .L_17)
.L_17:
        /*0004*/ 	.word	0x00000082


	//----- nvinfo : EIATTR_KPARAM_INFO
	.align		4
.L_18:
        /*0008*/ 	.byte	0x04, 0x17
        /*000a*/ 	.short	(.L_20 - .L_19)
.L_19:
        /*000c*/ 	.word	0x00000000
        /*0010*/ 	.short	0x0000
        /*0012*/ 	.short	0x0070
        /*0014*/ 	.byte	0x00, 0xf0, 0x01, 0x10


	//----- nvinfo : EIATTR_SPARSE_MMA_MASK
	.align		4
.L_20:
        /*0018*/ 	.byte	0x03, 0x50
        /*001a*/ 	.short	0x0000


	//----- nvinfo : EIATTR_MAXREG_COUNT
	.align		4
        /*001c*/ 	.byte	0x03, 0x1b
        /*001e*/ 	.short	0x00a8


	//----- nvinfo : EIATTR_NUM_BARRIERS
	.align		4
        /*0020*/ 	.byte	0x02, 0x4c
        /*0022*/ 	.byte	0x01
	.zero		1


	//----- nvinfo : EIATTR_MERCURY_ISA_VERSION
	.align		4
        /*0024*/ 	.byte	0x03, 0x5f
        /*0026*/ 	.short	0x0101


	//----- nvinfo : EIATTR_INT_WARP_WIDE_INSTR_OFFSETS
	.align		4
        /*0028*/ 	.byte	0x04, 0x31
        /*002a*/ 	.short	(.L_22 - .L_21)


	//   ....[0]....
.L_21:
        /*002c*/ 	.word	0x00000440


	//   ....[1]....
        /*0030*/ 	.word	0x00000460


	//   ....[2]....
        /*0034*/ 	.word	0x00000630


	//   ....[3]....
        /*0038*/ 	.word	0x00002dd0


	//----- nvinfo : EIATTR_COOP_GROUP_MASK_REGIDS
	.align		4
.L_22:
        /*003c*/ 	.byte	0x04, 0x29
        /*003e*/ 	.short	(.L_24 - .L_23)


	//   ....[0]....
.L_23:
        /*0040*/ 	.word	0xffffffff


	//   ....[1]....
        /*0044*/ 	.word	0xffffffff


	//   ....[2]....
        /*0048*/ 	.word	0xffffffff


	//   ....[3]....
        /*004c*/ 	.word	0xffffffff


	//   ....[4]....
        /*0050*/ 	.word	0xffffffff


	//   ....[5]....
        /*0054*/ 	.word	0xffffffff


	//----- nvinfo : EIATTR_COOP_GROUP_INSTR_OFFSETS
	.align		4
.L_24:
        /*0058*/ 	.byte	0x04, 0x28
        /*005a*/ 	.short	(.L_26 - .L_25)


	//   ....[0]....
.L_25:
        /*005c*/ 	.word	0x00000060


	//   ....[1]....
        /*0060*/ 	.word	0x00000070


	//   ....[2]....
        /*0064*/ 	.word	0x00000130


	//   ....[3]....
        /*0068*/ 	.word	0x000002c0


	//   ....[4]....
        /*006c*/ 	.word	0x00000770


	//   ....[5]....
        /*0070*/ 	.word	0x000011f0


	//----- nvinfo : EIATTR_REG_RECONFIG
	.align		4
.L_26:
        /*0074*/ 	.byte	0x01, 0x54
	.zero		2


	//----- nvinfo : EIATTR_MBARRIER_INSTR_OFFSETS
	.align		4
        /*0078*/ 	.byte	0x04, 0x39
        /*007a*/ 	.short	(.L_28 - .L_27)


	//   ....[0]....
.L_27:
        /*007c*/ 	.word	0x00000230
        /*0080*/ 	.word	0x000000ff
        /*0084*/ 	.word	0x00000000
        /*0088*/ 	.short	0x0100
        /*008a*/ 	.byte	0x08
	.zero		1


	//   ....[1]....
        /*008c*/ 	.word	0x00000240
        /*0090*/ 	.word	0x000000ff
        /*0094*/ 	.word	0x00000020
        /*0098*/ 	.short	0x0100
        /*009a*/ 	.byte	0x08
	.zero		1


	//   ....[2]....
        /*009c*/ 	.word	0x00000250
        /*00a0*/ 	.word	0x000000ff
        /*00a4*/ 	.word	0x00000008
        /*00a8*/ 	.short	0x0100
        /*00aa*/ 	.byte	0x08
	.zero		1


	//   ....[3]....
        /*00ac*/ 	.word	0x00000260
        /*00b0*/ 	.word	0x000000ff
        /*00b4*/ 	.word	0x00000028
        /*00b8*/ 	.short	0x0100
        /*00ba*/ 	.byte	0x08
	.zero		1


	//   ....[4]....
        /*00bc*/ 	.word	0x00000270
        /*00c0*/ 	.word	0x000000ff
        /*00c4*/ 	.word	0x00000010
        /*00c8*/ 	.short	0x0100
        /*00ca*/ 	.byte	0x08
	.zero		1


	//   ....[5]....
        /*00cc*/ 	.word	0x00000280
        /*00d0*/ 	.word	0x000000ff
        /*00d4*/ 	.word	0x00000030
        /*00d8*/ 	.short	0x0100
        /*00da*/ 	.byte	0x08
	.zero		1


	//   ....[6]....
        /*00dc*/ 	.word	0x00000290
        /*00e0*/ 	.word	0x000000ff
        /*00e4*/ 	.word	0x00000018
        /*00e8*/ 	.short	0x0100
        /*00ea*/ 	.byte	0x08
	.zero		1


	//   ....[7]....
        /*00ec*/ 	.word	0x000002a0
        /*00f0*/ 	.word	0x000000ff
        /*00f4*/ 	.word	0x00000038
        /*00f8*/ 	.short	0x0100
        /*00fa*/ 	.byte	0x08
	.zero		1


	//   ....[8]....
        /*00fc*/ 	.word	0x000006d0
        /*0100*/ 	.word	0x000000ff
        /*0104*/ 	.word	0x00000050
        /*0108*/ 	.short	0x0100
        /*010a*/ 	.byte	0x06
	.zero		1


	//   ....[9]....
        /*010c*/ 	.word	0x00000720
        /*0110*/ 	.word	0x000000ff
        /*0114*/ 	.word	0x00000058
        /*0118*/ 	.short	0x0100
        /*011a*/ 	.byte	0x06
	.zero		1


	//   ....[10]....
        /*011c*/ 	.word	0x00001710
        /*0120*/ 	.word	0x000000ff
        /*0124*/ 	.word	0x00000000
        /*0128*/ 	.short	0x010a
        /*012a*/ 	.byte	0x06
	.zero		1


	//   ....[11]....
        /*012c*/ 	.word	0x00001750
        /*0130*/ 	.word	0x000000ff
        /*0134*/ 	.word	0x00000000
        /*0138*/ 	.short	0x010a
        /*013a*/ 	.byte	0x06
	.zero		1


	//   ....[12]....
        /*013c*/ 	.word	0x00002110
        /*0140*/ 	.word	0x000000ff
        /*0144*/ 	.word	0x00000000
        /*0148*/ 	.short	0x010a
        /*014a*/ 	.byte	0x0c
	.zero		1


	//   ....[13]....
        /*014c*/ 	.word	0x00002150
        /*0150*/ 	.word	0x000000ff
        /*0154*/ 	.word	0x00000000
        /*0158*/ 	.short	0x010a
        /*015a*/ 	.byte	0x0c
	.zero		1


	//   ....[14]....
        /*015c*/ 	.word	0x00002820
        /*0160*/ 	.word	0x0000000e
        /*0164*/ 	.word	0x00000000
        /*0168*/ 	.short	0x0101
        /*016a*/ 	.byte	0x3f
	.zero		1


	//   ....[15]....
        /*016c*/ 	.word	0x00002e80
        /*0170*/ 	.word	0x0000000c
        /*0174*/ 	.word	0x00000000
        /*0178*/ 	.short	0x0101
        /*017a*/ 	.byte	0x3f
	.zero		1


	//   ....[16]....
        /*017c*/ 	.word	0x000088f0
        /*0180*/ 	.word	0x00000014
        /*0184*/ 	.word	0x00000020
        /*0188*/ 	.short	0x010a
        /*018a*/ 	.byte	0x3f
	.zero		1


	//   ....[17]....
        /*018c*/ 	.word	0x00008ca0
        /*0190*/ 	.word	0x00000006
        /*0194*/ 	.word	0x00000058
        /*0198*/ 	.short	0x0101
        /*019a*/ 	.byte	0x3f
	.zero		1


	//   ....[18]....
        /*019c*/ 	.word	0x000093a0
        /*01a0*/ 	.word	0x00000005
        /*01a4*/ 	.word	0x00000000
        /*01a8*/ 	.short	0x010a
        /*01aa*/ 	.byte	0x3f
	.zero		1


	//   ....[19]....
        /*01ac*/ 	.word	0x00009420
        /*01b0*/ 	.word	0x00000007
        /*01b4*/ 	.word	0x00000000
        /*01b8*/ 	.short	0x010a
        /*01ba*/ 	.byte	0x3f
	.zero		1


	//   ....[20]....
        /*01bc*/ 	.word	0x000094b0
        /*01c0*/ 	.word	0x00000006
        /*01c4*/ 	.word	0x00000000
        /*01c8*/ 	.short	0x010a
        /*01ca*/ 	.byte	0x3f
	.zero		1


	//   ....[21]....
        /*01cc*/ 	.word	0x00009540
        /*01d0*/ 	.word	0x00000003
        /*01d4*/ 	.word	0x00000000
        /*01d8*/ 	.short	0x010a
        /*01da*/ 	.byte	0x3f
	.zero		1


	//   ....[22]....
        /*01dc*/ 	.word	0x000095b0
        /*01e0*/ 	.word	0x0000000c
        /*01e4*/ 	.word	0x00000000
        /*01e8*/ 	.short	0x010a
        /*01ea*/ 	.byte	0x3f
	.zero		1


	//   ....[23]....
        /*01ec*/ 	.word	0x00009610
        /*01f0*/ 	.word	0x0000000e
        /*01f4*/ 	.word	0x00000000
        /*01f8*/ 	.short	0x010a
        /*01fa*/ 	.byte	0x3f
	.zero		1


	//   ....[24]....
        /*01fc*/ 	.word	0x000096e0
        /*0200*/ 	.word	0x00000014
        /*0204*/ 	.word	0x00000020
        /*0208*/ 	.short	0x010a
        /*020a*/ 	.byte	0x3f
	.zero		1


	//   ....[25]....
        /*020c*/ 	.word	0x000097b0
        /*0210*/ 	.word	0x00000005
        /*0214*/ 	.word	0x00000000
        /*0218*/ 	.short	0x010a
        /*021a*/ 	.byte	0x3f
	.zero		1


	//   ....[26]....
        /*021c*/ 	.word	0x00009800
        /*0220*/ 	.word	0x00000007
        /*0224*/ 	.word	0x00000000
        /*0228*/ 	.short	0x010a
        /*022a*/ 	.byte	0x3f
	.zero		1


	//   ....[27]....
        /*022c*/ 	.word	0x00009850
        /*0230*/ 	.word	0x00000006
        /*0234*/ 	.word	0x00000000
        /*0238*/ 	.short	0x010a
        /*023a*/ 	.byte	0x3f
	.zero		1


	//----- nvinfo : EIATTR_NUM_MBARRIERS
	.align		4
.L_28:
        /*023c*/ 	.byte	0x03, 0x38
        /*023e*/ 	.short	0x000a


	//----- nvinfo : EIATTR_EXIT_INSTR_OFFSETS
	.align		4
        /*0240*/ 	.byte	0x04, 0x1c
        /*0242*/ 	.short	(.L_30 - .L_29)


	//   ....[0]....
.L_29:
        /*0244*/ 	.word	0x000008d0


	//   ....[1]....
        /*0248*/ 	.word	0x000010c0


	//   ....[2]....
        /*024c*/ 	.word	0x00008020


	//   ....[3]....
        /*0250*/ 	.word	0x00008570


	//   ....[4]....
        /*0254*/ 	.word	0x00009590


	//----- nvinfo : EIATTR_MAX_THREADS
	.align		4
.L_30:
        /*0258*/ 	.byte	0x04, 0x05
        /*025a*/ 	.short	(.L_32 - .L_31)
.L_31:
        /*025c*/ 	.word	0x00000180
        /*0260*/ 	.word	0x00000001
        /*0264*/ 	.word	0x00000001


	//----- nvinfo : EIATTR_CRS_STACK_SIZE
	.align		4
.L_32:
        /*0268*/ 	.byte	0x04, 0x1e
        /*026a*/ 	.short	(.L_34 - .L_33)
.L_33:
        /*026c*/ 	.word	0x00000000


	//----- nvinfo : EIATTR_CBANK_PARAM_SIZE
	.align		4
.L_34:
        /*0270*/ 	.byte	0x03, 0x19
        /*0272*/ 	.short	0x0470


	//----- nvinfo : EIATTR_PARAM_CBANK
	.align		4
        /*0274*/ 	.byte	0x04, 0x0a
        /*0276*/ 	.short	(.L_36 - .L_35)
	.align		4
.L_35:
        /*0278*/ 	.word	index@(.nv.constant0._ZN7cutlass13device_kernelINS_4gemm6kernel13GemmUniversalIN4cute5tupleIJiiiiEEENS1_10collective13CollectiveMmaINS1_37MainloopSm90TmaGmmaWarpSpecializedFP8ILi4ENS5_IJNS4_1CILi1EEENSA_ILi2EEESB_EEENS1_35KernelTmaWarpSpecializedCooperativeEEENS5_IJNSA_ILi256EEENSA_ILi64EEESH_EEENS_12float_e5m2_tENS5_IJlSB_lEEESJ_SK_NS4_8TiledMMAINS4_8MMA_AtomIJNS4_4SM904GMMA30MMA_64x64x32_F32E5M2E5M2_SS_TNILNSO_7ScaleInE1ELSQ_1EEEEEENS4_6LayoutINS5_IJSC_SB_SB_EEENS5_IJSB_NSA_ILi0EEESV_EEEEENS5_IJNS4_10UnderscoreESY_SY_EEEEENS4_23SM90_TMA_LOAD_MULTICASTENS4_14ComposedLayoutINS4_7SwizzleILi2ELi4ELi3EEENS4_18smem_ptr_flag_bitsILi8EEENST_INS5_IJNSA_ILi8EEESH_EEENS5_IJSH_SB_EEEEEEEvNS4_8identityENS4_13SM90_TMA_LOADES1B_vS1C_EENS_8epilogue10collective6detail29Sm90TmaWarpSpecializedAdapterINS1G_15DefaultEpilogueISJ_SK_SK_NS1F_6thread17LinearCombinationISJ_Li1EffLNS1K_9ScaleType4KindE0ELNS_15FloatRoundStyleE2ESJ_EENS1_15EpilogueDefaultEEEEEvvEEEEvNT_6ParamsE)
        /*027c*/ 	.short	0x0210
        /*027e*/ 	.short	0x0470


	//----- nvinfo : EIATTR_SW_WAR
	.align		4
.L_36:
        /*0280*/ 	.byte	0x04, 0x36
        /*0282*/ 	.short	(.L_38 - .L_37)
.L_37:
        /*0284*/ 	.word	0x00000008
.L_38:


//--------------------- .nv.callgraph             --------------------------
	.section	.nv.callgraph,"",@"SHT_CUDA_CALLGRAPH"
	.align	4
	.sectionentsize	8
	.align		4
        /*0000*/ 	.word	0x00000000
	.align		4
        /*0004*/ 	.word	0xffffffff
	.align		4
        /*0008*/ 	.word	0x00000000
	.align		4
        /*000c*/ 	.word	0xfffffffe
	.align		4
        /*0010*/ 	.word	0x00000000
	.align		4
        /*0014*/ 	.word	0xfffffffd
	.align		4
        /*0018*/ 	.word	0x00000000
	.align		4
        /*001c*/ 	.word	0xfffffffc


//--------------------- .nv.constant4             --------------------------
	.section	.nv.constant4,"a",@progbits
	.align	8
	.align		8
.nv.constant4:
        /*0000*/ 	.dword	_ZN39_INTERNAL_482d86e5_4_k_cu_efba9f35_47014cuda3std3__45__cpo5beginE
	.align		8
        /*0008*/ 	.dword	_ZN39_INTERNAL_482d86e5_4_k_cu_efba9f35_47014cuda3std3__45__cpo3endE
	.align		8
        /*0010*/ 	.dword	_ZN39_INTERNAL_482d86e5_4_k_cu_efba9f35_47014cuda3std3__45__cpo6cbeginE
	.align		8
        /*0018*/ 	.dword	_ZN39_INTERNAL_482d86e5_4_k_cu_efba9f35_47014cuda3std3__45__cpo4cendE
	.align		8
        /*0020*/ 	.dword	_ZN39_INTERNAL_482d86e5_4_k_cu_efba9f35_47014cuda3std3__441_GLOBAL__N__482d86e5_4_k_cu_efba9f35_47016ignoreE
	.align		8
        /*0028*/ 	.dword	_ZN39_INTERNAL_482d86e5_4_k_cu_efba9f35_47014cuda3std3__419piecewise_constructE
	.align		8
        /*0030*/ 	.dword	_ZN39_INTERNAL_482d86e5_4_k_cu_efba9f35_47014cuda3std3__48in_placeE
	.align		8
        /*0038*/ 	.dword	_ZN39_INTERNAL_482d86e5_4_k_cu_efba9f35_47014cuda3std6ranges3__45__cpo4swapE
	.align		8
        /*0040*/ 	.dword	_ZN39_INTERNAL_482d86e5_4_k_cu_efba9f35_47014cuda3std6ranges3__45__cpo9iter_moveE
	.align		8
        /*0048*/ 	.dword	_ZN39_INTERNAL_482d86e5_4_k_cu_efba9f35_47014cute7productE
	.align		8
        /*0050*/ 	.dword	_ZN39_INTERNAL_482d86e5_4_k_cu_efba9f35_47014cute1_E


//--------------------- .text._ZN7cutlass13device_kernelINS_4gemm6kernel13GemmUniversalIN4cute5tupleIJiiiiEEENS1_10collective13CollectiveMmaINS1_37MainloopSm90TmaGmmaWarpSpecializedFP8ILi4ENS5_IJNS4_1CILi1EEENSA_ILi2EEESB_EEENS1_35KernelTmaWarpSpecializedCooperativeEEENS5_IJNSA_ILi256EEENSA_ILi64EEESH_EEENS_12float_e5m2_tENS5_IJlSB_lEEESJ_SK_NS4_8TiledMMAINS4_8MMA_AtomIJNS4_4SM904GMMA30MMA_64x64x32_F32E5M2E5M2_SS_TNILNSO_7ScaleInE1ELSQ_1EEEEEENS4_6LayoutINS5_IJSC_SB_SB_EEENS5_IJSB_NSA_ILi0EEESV_EEEEENS5_IJNS4_10UnderscoreESY_SY_EEEEENS4_23SM90_TMA_LOAD_MULTICASTENS4_14ComposedLayoutINS4_7SwizzleILi2ELi4ELi3EEENS4_18smem_ptr_flag_bitsILi8EEENST_INS5_IJNSA_ILi8EEESH_EEENS5_IJSH_SB_EEEEEEEvNS4_8identityENS4_13SM90_TMA_LOADES1B_vS1C_EENS_8epilogue10collective6detail29Sm90TmaWarpSpecializedAdapterINS1G_15DefaultEpilogueISJ_SK_SK_NS1F_6thread17LinearCombinationISJ_Li1EffLNS1K_9ScaleType4KindE0ELNS_15FloatRoundStyleE2ESJ_EENS1_15EpilogueDefaultEEEEEvvEEEEvNT_6ParamsE --------------------------
	.section	.text._ZN7cutlass13device_kernelINS_4gemm6kernel13GemmUniversalIN4cute5tupleIJiiiiEEENS1_10collective13CollectiveMmaINS1_37MainloopSm90TmaGmmaWarpSpecializedFP8ILi4ENS5_IJNS4_1CILi1EEENSA_ILi2EEESB_EEENS1_35KernelTmaWarpSpecializedCooperativeEEENS5_IJNSA_ILi256EEENSA_ILi64EEESH_EEENS_12float_e5m2_tENS5_IJlSB_lEEESJ_SK_NS4_8TiledMMAINS4_8MMA_AtomIJNS4_4SM904GMMA30MMA_64x64x32_F32E5M2E5M2_SS_TNILNSO_7ScaleInE1ELSQ_1EEEEEENS4_6LayoutINS5_IJSC_SB_SB_EEENS5_IJSB_NSA_ILi0EEESV_EEEEENS5_IJNS4_10UnderscoreESY_SY_EEEEENS4_23SM90_TMA_LOAD_MULTICASTENS4_14ComposedLayoutINS4_7SwizzleILi2ELi4ELi3EEENS4_18smem_ptr_flag_bitsILi8EEENST_INS5_IJNSA_ILi8EEESH_EEENS5_IJSH_SB_EEEEEEEvNS4_8identityENS4_13SM90_TMA_LOADES1B_vS1C_EENS_8epilogue10collective6detail29Sm90TmaWarpSpecializedAdapterINS1G_15DefaultEpilogueISJ_SK_SK_NS1F_6thread17LinearCombinationISJ_Li1EffLNS1K_9ScaleType4KindE0ELNS_15FloatRoundStyleE2ESJ_EENS1_15EpilogueDefaultEEEEEvvEEEEvNT_6ParamsE,"ax",@progbits
	.align	128
.text._ZN7cutlass13device_kernelINS_4gemm6kernel13GemmUniversalIN4cute5tupleIJiiiiEEENS1_10collective13CollectiveMmaINS1_37MainloopSm90TmaGmmaWarpSpecializedFP8ILi4ENS5_IJNS4_1CILi1EEENSA_ILi2EEESB_EEENS1_35KernelTmaWarpSpecializedCooperativeEEENS5_IJNSA_ILi256EEENSA_ILi64EEESH_EEENS_12float_e5m2_tENS5_IJlSB_lEEESJ_SK_NS4_8TiledMMAINS4_8MMA_AtomIJNS4_4SM904GMMA30MMA_64x64x32_F32E5M2E5M2_SS_TNILNSO_7ScaleInE1ELSQ_1EEEEEENS4_6LayoutINS5_IJSC_SB_SB_EEENS5_IJSB_NSA_ILi0EEESV_EEEEENS5_IJNS4_10UnderscoreESY_SY_EEEEENS4_23SM90_TMA_LOAD_MULTICASTENS4_14ComposedLayoutINS4_7SwizzleILi2ELi4ELi3EEENS4_18smem_ptr_flag_bitsILi8EEENST_INS5_IJNSA_ILi8EEESH_EEENS5_IJSH_SB_EEEEEEEvNS4_8identityENS4_13SM90_TMA_LOADES1B_vS1C_EENS_8epilogue10collective6detail29Sm90TmaWarpSpecializedAdapterINS1G_15DefaultEpilogueISJ_SK_SK_NS1F_6thread17LinearCombinationISJ_Li1EffLNS1K_9ScaleType4KindE0ELNS_15FloatRoundStyleE2ESJ_EENS1_15EpilogueDefaultEEEEEvvEEEEvNT_6ParamsE:
        .type           _ZN7cutlass13device_kernelINS_4gemm6kernel13GemmUniversalIN4cute5tupleIJiiiiEEENS1_10collective13CollectiveMmaINS1_37MainloopSm90TmaGmmaWarpSpecializedFP8ILi4ENS5_IJNS4_1CILi1EEENSA_ILi2EEESB_EEENS1_35KernelTmaWarpSpecializedCooperativeEEENS5_IJNSA_ILi256EEENSA_ILi64EEESH_EEENS_12float_e5m2_tENS5_IJlSB_lEEESJ_SK_NS4_8TiledMMAINS4_8MMA_AtomIJNS4_4SM904GMMA30MMA_64x64x32_F32E5M2E5M2_SS_TNILNSO_7ScaleInE1ELSQ_1EEEEEENS4_6LayoutINS5_IJSC_SB_SB_EEENS5_IJSB_NSA_ILi0EEESV_EEEEENS5_IJNS4_10UnderscoreESY_SY_EEEEENS4_23SM90_TMA_LOAD_MULTICASTENS4_14ComposedLayoutINS4_7SwizzleILi2ELi4ELi3EEENS4_18smem_ptr_flag_bitsILi8EEENST_INS5_IJNSA_ILi8EEESH_EEENS5_IJSH_SB_EEEEEEEvNS4_8identityENS4_13SM90_TMA_LOADES1B_vS1C_EENS_8epilogue10collective6detail29Sm90TmaWarpSpecializedAdapterINS1G_15DefaultEpilogueISJ_SK_SK_NS1F_6thread17LinearCombinationISJ_Li1EffLNS1K_9ScaleType4KindE0ELNS_15FloatRoundStyleE2ESJ_EENS1_15EpilogueDefaultEEEEEvvEEEEvNT_6ParamsE,@function
        .size           _ZN7cutlass13device_kernelINS_4gemm6kernel13GemmUniversalIN4cute5tupleIJiiiiEEENS1_10collective13CollectiveMmaINS1_37MainloopSm90TmaGmmaWarpSpecializedFP8ILi4ENS5_IJNS4_1CILi1EEENSA_ILi2EEESB_EEENS1_35KernelTmaWarpSpecializedCooperativeEEENS5_IJNSA_ILi256EEENSA_ILi64EEESH_EEENS_12float_e5m2_tENS5_IJlSB_lEEESJ_SK_NS4_8TiledMMAINS4_8MMA_AtomIJNS4_4SM904GMMA30MMA_64x64x32_F32E5M2E5M2_SS_TNILNSO_7ScaleInE1ELSQ_1EEEEEENS4_6LayoutINS5_IJSC_SB_SB_EEENS5_IJSB_NSA_ILi0EEESV_EEEEENS5_IJNS4_10UnderscoreESY_SY_EEEEENS4_23SM90_TMA_LOAD_MULTICASTENS4_14ComposedLayoutINS4_7SwizzleILi2ELi4ELi3EEENS4_18smem_ptr_flag_bitsILi8EEENST_INS5_IJNSA_ILi8EEESH_EEENS5_IJSH_SB_EEEEEEEvNS4_8identityENS4_13SM90_TMA_LOADES1B_vS1C_EENS_8epilogue10collective6detail29Sm90TmaWarpSpecializedAdapterINS1G_15DefaultEpilogueISJ_SK_SK_NS1F_6thread17LinearCombinationISJ_Li1EffLNS1K_9ScaleType4KindE0ELNS_15FloatRoundStyleE2ESJ_EENS1_15EpilogueDefaultEEEEEvvEEEEvNT_6ParamsE,(.L_x_204 - _ZN7cutlass13device_kernelINS_4gemm6kernel13GemmUniversalIN4cute5tupleIJiiiiEEENS1_10collective13CollectiveMmaINS1_37MainloopSm90TmaGmmaWarpSpecializedFP8ILi4ENS5_IJNS4_1CILi1EEENSA_ILi2EEESB_EEENS1_35KernelTmaWarpSpecializedCooperativeEEENS5_IJNSA_ILi256EEENSA_ILi64EEESH_EEENS_12float_e5m2_tENS5_IJlSB_lEEESJ_SK_NS4_8TiledMMAINS4_8MMA_AtomIJNS4_4SM904GMMA30MMA_64x64x32_F32E5M2E5M2_SS_TNILNSO_7ScaleInE1ELSQ_1EEEEEENS4_6LayoutINS5_IJSC_SB_SB_EEENS5_IJSB_NSA_ILi0EEESV_EEEEENS5_IJNS4_10UnderscoreESY_SY_EEEEENS4_23SM90_TMA_LOAD_MULTICASTENS4_14ComposedLayoutINS4_7SwizzleILi2ELi4ELi3EEENS4_18smem_ptr_flag_bitsILi8EEENST_INS5_IJNSA_ILi8EEESH_EEENS5_IJSH_SB_EEEEEEEvNS4_8identityENS4_13SM90_TMA_LOADES1B_vS1C_EENS_8epilogue10collective6detail29Sm90TmaWarpSpecializedAdapterINS1G_15DefaultEpilogueISJ_SK_SK_NS1F_6thread17LinearCombinationISJ_Li1EffLNS1K_9ScaleType4KindE0ELNS_15FloatRoundStyleE2ESJ_EENS1_15EpilogueDefaultEEEEEvvEEEEvNT_6ParamsE)
        .other          _ZN7cutlass13device_kernelINS_4gemm6kernel13GemmUniversalIN4cute5tupleIJiiiiEEENS1_10collective13CollectiveMmaINS1_37MainloopSm90TmaGmmaWarpSpecializedFP8ILi4ENS5_IJNS4_1CILi1EEENSA_ILi2EEESB_EEENS1_35KernelTmaWarpSpecializedCooperativeEEENS5_IJNSA_ILi256EEENSA_ILi64EEESH_EEENS_12float_e5m2_tENS5_IJlSB_lEEESJ_SK_NS4_8TiledMMAINS4_8MMA_AtomIJNS4_4SM904GMMA30MMA_64x64x32_F32E5M2E5M2_SS_TNILNSO_7ScaleInE1ELSQ_1EEEEEENS4_6LayoutINS5_IJSC_SB_SB_EEENS5_IJSB_NSA_ILi0EEESV_EEEEENS5_IJNS4_10UnderscoreESY_SY_EEEEENS4_23SM90_TMA_LOAD_MULTICASTENS4_14ComposedLayoutINS4_7SwizzleILi2ELi4ELi3EEENS4_18smem_ptr_flag_bitsILi8EEENST_INS5_IJNSA_ILi8EEESH_EEENS5_IJSH_SB_EEEEEEEvNS4_8identityENS4_13SM90_TMA_LOADES1B_vS1C_EENS_8epilogue10collective6detail29Sm90TmaWarpSpecializedAdapterINS1G_15DefaultEpilogueISJ_SK_SK_NS1F_6thread17LinearCombinationISJ_Li1EffLNS1K_9ScaleType4KindE0ELNS_15FloatRoundStyleE2ESJ_EENS1_15EpilogueDefaultEEEEEvvEEEEvNT_6ParamsE,@"STO_CUDA_ENTRY STV_DEFAULT"
_ZN7cutlass13device_kernelINS_4gemm6kernel13GemmUniversalIN4cute5tupleIJiiiiEEENS1_10collective13CollectiveMmaINS1_37MainloopSm90TmaGmmaWarpSpecializedFP8ILi4ENS5_IJNS4_1CILi1EEENSA_ILi2EEESB_EEENS1_35KernelTmaWarpSpecializedCooperativeEEENS5_IJNSA_ILi256EEENSA_ILi64EEESH_EEENS_12float_e5m2_tENS5_IJlSB_lEEESJ_SK_NS4_8TiledMMAINS4_8MMA_AtomIJNS4_4SM904GMMA30MMA_64x64x32_F32E5M2E5M2_SS_TNILNSO_7ScaleInE1ELSQ_1EEEEEENS4_6LayoutINS5_IJSC_SB_SB_EEENS5_IJSB_NSA_ILi0EEESV_EEEEENS5_IJNS4_10UnderscoreESY_SY_EEEEENS4_23SM90_TMA_LOAD_MULTICASTENS4_14ComposedLayoutINS4_7SwizzleILi2ELi4ELi3EEENS4_18smem_ptr_flag_bitsILi8EEENST_INS5_IJNSA_ILi8EEESH_EEENS5_IJSH_SB_EEEEEEEvNS4_8identityENS4_13SM90_TMA_LOADES1B_vS1C_EENS_8epilogue10collective6detail29Sm90TmaWarpSpecializedAdapterINS1G_15DefaultEpilogueISJ_SK_SK_NS1F_6thread17LinearCombinationISJ_Li1EffLNS1K_9ScaleType4KindE0ELNS_15FloatRoundStyleE2ESJ_EENS1_15EpilogueDefaultEEEEEvvEEEEvNT_6ParamsE:
[----:B------:R-:W-:Y:S01]  /*0000*/  LDC R1, c[0x0][0x28] ;  /* 0x00000a00ff017b82 */ /* 0x000fe20000000800 */
[----:B------:R-:W0:Y:S01]  /*0010*/  S2R R0, SR_TID.X ;  /* 0x0000000000007919 */ /* 0x000e220000002100 */
[----:B------:R-:W-:Y:S01]  /*0020*/  ELECT P0, URZ, PT ;  /* 0x00000000003f782f */ /* 0x000fe20003800000 */
[----:B------:R-:W-:Y:S01]  /*0030*/  BSSY B0, `(.L_x_0) ;  /* 0x000000f000007945 */ /* 0x000fe20003800000 */
[--C-:B0-----:R-:W-:Y:S02]  /*0040*/  SHF.R.U32.HI R2, RZ, 0x5, R0.reuse ;  /* 0x00000005ff027819 */ /* 0x101fe40000011600 */
[----:B------:R-:W-:-:S03]  /*0050*/  SHF.R.U32.HI R3, RZ, 0x7, R0 ;  /* 0x00000007ff037819 */ /* 0x000fc60000011600 */
[----:B------:R-:W0:Y:S04]  /*0060*/  SHFL.IDX PT, R6, R2, RZ, 0x1f ;  /* 0x00001fff02067589 */ /* 0x000e2800000e0000 */
[----:B------:R1:W2:Y:S01]  /*0070*/  SHFL.IDX PT, R4, R3, RZ, 0x1f ;  /* 0x00001fff03047589 */ /* 0x0002a200000e0000 */
[----:B0-----:R-:W-:-:S13]  /*0080*/  ISETP.NE.OR P0, PT, R6, RZ, !P0 ;  /* 0x000000ff0600720c */ /* 0x001fda0004705670 */
[----:B-12---:R-:W-:Y:S05]  /*0090*/  @P0 BRA `(.L_x_1) ;  /* 0x0000000000200947 */ /* 0x006fea0003800000 */
[----:B------:R-:W-:Y:S02]  /*00a0*/  ULDC.64 UR4, c[0x0][0x198] ;  /* 0x0000660000047ab9 */ /* 0x000fe40000000a00 */
[----:B------:R-:W-:Y:S02]  /*00b0*/  UIADD3 UR6, UP0, UR4, 0xf0, URZ ;  /* 0x000000f004067890 */ /* 0x000fe4000ff1e03f */
[----:B------:R-:W-:Y:S02]  /*00c0*/  UIADD3 UR4, UP1, UR4, 0x1f0, URZ ;  /* 0x000001f004047890 */ /* 0x000fe4000ff3e03f */
[----:B------:R-:W-:Y:S02]  /*00d0*/  UIADD3.X UR7, URZ, UR5, URZ, UP0, !UPT ;  /* 0x000000053f077290 */ /* 0x000fe400087fe43f */
[----:B------:R-:W-:-:S07]  /*00e0*/  UIADD3.X UR5, URZ, UR5, URZ, UP1, !UPT ;  /* 0x000000053f057290 */ /* 0x000fce0008ffe43f */
[----:B------:R0:W-:Y:S02]  /*00f0*/  UTMACCTL.PF [UR6] ;  /* 0x00000000060079b9 */ /* 0x0001e40008040000 */
[----:B------:R0:W-:Y:S02]  /*0100*/  UTMACCTL.PF [UR4] ;  /* 0x00000000040079b9 */ /* 0x0001e40008040000 */
[----:B0-----:R-:W-:Y:S01]  /*0110*/  NOP ;  /* 0x0000000000007918 */ /* 0x001fe20000000000 */
.L_x_1:
[----:B------:R-:W-:Y:S05]  /*0120*/  BSYNC B0 ;  /* 0x0000000000007941 */ /* 0x000fea0003800000 */
.L_x_0:
[----:B------:R-:W0:Y:S02]  /*0130*/  SHFL.IDX PT, R3, R2, RZ, 0x1f ;  /* 0x00001fff02037589 */ /* 0x000e2400000e0000 */
[----:B0-----:R-:W-:-:S13]  /*0140*/  ISETP.NE.AND P0, PT, R3, RZ, PT ;  /* 0x000000ff0300720c */ /* 0x001fda0003f05270 */
[----:B------:R-:W-:Y:S05]  /*0150*/  @P0 BRA `(.L_x_2) ;  /* 0x0000000000580947 */ /* 0x000fea0003800000 */
[----:B------:R-:W0:Y:S01]  /*0160*/  S2UR UR8, SR_CgaCtaId ;  /* 0x00000000000879c3 */ /* 0x000e220000008800 */
[----:B------:R-:W-:Y:S01]  /*0170*/  UMOV UR4, 0x400 ;  /* 0x0000040000047882 */ /* 0x000fe20000000000 */
[----:B------:R-:W-:Y:S01]  /*0180*/  UMOV UR5, 0x1 ;  /* 0x0000000100057882 */ /* 0x000fe20000000000 */
[----:B------:R-:W-:Y:S01]  /*0190*/  UMOV UR6, 0x4 ;  /* 0x0000000400067882 */ /* 0x000fe20000000000 */
[----:B------:R-:W-:Y:S01]  /*01a0*/  ELECT P0, URZ, PT ;  /* 0x00000000003f782f */ /* 0x000fe20003800000 */
[----:B------:R-:W-:-:S04]  /*01b0*/  UIADD3 UR6, -UR6, 0x100000, URZ ;  /* 0x0010000006067890 */ /* 0x000fc8000fffe13f */
[----:B------:R-:W-:Y:S02]  /*01c0*/  USHF.L.U32 UR7, UR6, 0xb, URZ ;  /* 0x0000000b06077899 */ /* 0x000fe4000800063f */
[----:B------:R-:W-:Y:S02]  /*01d0*/  USHF.L.U32 UR6, UR6, 0x1, URZ ;  /* 0x0000000106067899 */ /* 0x000fe4000800063f */
[----:B0-----:R-:W-:Y:S02]  /*01e0*/  ULEA UR8, UR8, UR4, 0x18 ;  /* 0x0000000408087291 */ /* 0x001fe4000f8ec03f */
[----:B------:R-:W-:-:S04]  /*01f0*/  UIADD3 UR4, -UR5, 0x100000, URZ ;  /* 0x0010000005047890 */ /* 0x000fc8000fffe13f */
[----:B------:R-:W-:Y:S02]  /*0200*/  USHF.L.U32 UR5, UR4, 0xb, URZ ;  /* 0x0000000b04057899 */ /* 0x000fe4000800063f */
[----:B------:R-:W-:Y:S01]  /*0210*/  USHF.L.U32 UR4, UR4, 0x1, URZ ;  /* 0x0000000104047899 */ /* 0x000fe2000800063f */
[----:B------:R-:W0:Y:S11]  /*0220*/  FENCE.VIEW.ASYNC.S ;  /* 0x00000000000073c6 */ /* 0x000e360000000000 */
[----:B0-----:R0:W1:Y:S01]  /*0230*/  SYNCS.EXCH.64 URZ, [UR8], UR4 ;  /* 0x00000004083f75b2 */ /* 0x0010620008000100 */
[----:B------:R0:W2:Y:S01]  /*0240*/  SYNCS.EXCH.64 URZ, [UR8+0x20], UR6 ;  /* 0x00002006083f75b2 */ /* 0x0000a20008000100 */
[----:B------:R0:W3:Y:S01]  /*0250*/  SYNCS.EXCH.64 URZ, [UR8+0x8], UR4 ;  /* 0x00000804083f75b2 */ /* 0x0000e20008000100 */
[----:B------:R0:W4:Y:S01]  /*0260*/  SYNCS.EXCH.64 URZ, [UR8+0x28], UR6 ;  /* 0x00002806083f75b2 */ /* 0x0001220008000100 */
[----:B------:R0:W0:Y:S01]  /*0270*/  SYNCS.EXCH.64 URZ, [UR8+0x10], UR4 ;  /* 0x00001004083f75b2 */ /* 0x0000220008000100 */
[----:B------:R0:W0:Y:S01]  /*0280*/  SYNCS.EXCH.64 URZ, [UR8+0x30], UR6 ;  /* 0x00003006083f75b2 */ /* 0x0000220008000100 */
[----:B------:R0:W0:Y:S01]  /*0290*/  SYNCS.EXCH.64 URZ, [UR8+0x18], UR4 ;  /* 0x00001804083f75b2 */ /* 0x0000220008000100 */
[----:B------:R0:W0:Y:S01]  /*02a0*/  SYNCS.EXCH.64 URZ, [UR8+0x38], UR6 ;  /* 0x00003806083f75b2 */ /* 0x0000220008000100 */
[----:B------:R-:W-:Y:S01]  /*02b0*/  NOP ;  /* 0x0000000000007918 */ /* 0x000fe20000000000 */
.L_x_2:
[----:B------:R-:W5:Y:S01]  /*02c0*/  SHFL.IDX PT, R2, R2, RZ, 0x1f ;  /* 0x00001fff02027589 */ /* 0x000f6200000e0000 */
[----:B------:R-:W-:Y:S01]  /*02d0*/  SHF.R.S32.HI R5, RZ, 0x1f, R0 ;  /* 0x0000001fff057819 */ /* 0x000fe20000011400 */
[----:B0-----:R-:W0:Y:S01]  /*02e0*/  S2UR UR8, SR_CTAID.X ;  /* 0x00000000000879c3 */ /* 0x001e220000002500 */
[----:B------:R-:W-:Y:S01]  /*02f0*/  ELECT P0, URZ, PT ;  /* 0x00000000003f782f */ /* 0x000fe20003800000 */
[----:B------:R-:W1:Y:S01]  /*0300*/  S2R R8, SR_CTAID.Y ;  /* 0x0000000000087919 */ /* 0x000e620000002600 */
[----:B------:R-:W-:Y:S01]  /*0310*/  LEA.HI R5, R5, R0, RZ, 0x7 ;  /* 0x0000000005057211 */ /* 0x000fe200078f38ff */
[----:B------:R-:W-:Y:S01]  /*0320*/  ULDC UR4, c[0x0][0x154] ;  /* 0x0000550000047ab9 */ /* 0x000fe20000000800 */
[----:B------:R-:W-:Y:S01]  /*0330*/  NOP ;  /* 0x0000000000007918 */ /* 0x000fe20000000000 */
[----:B------:R-:W-:Y:S01]  /*0340*/  NOP ;  /* 0x0000000000007918 */ /* 0x000fe20000000000 */
[----:B------:R-:W-:Y:S01]  /*0350*/  LOP3.LUT R5, R5, 0xffffff80, RZ, 0xc0, !PT ;  /* 0xffffff8005057812 */ /* 0x000fe200078ec0ff */
[----:B------:R-:W2:Y:S04]  /*0360*/  LDC R14, c[0x0][0x140] ;  /* 0x00005000ff0e7b82 */ /* 0x000ea80000000800 */
[----:B------:R-:W-:-:S04]  /*0370*/  IMAD.IADD R5, R0, 0x1, -R5 ;  /* 0x0000000100057824 */ /* 0x000fc800078e0a05 */
[----:B------:R-:W3:Y:S01]  /*0380*/  LDC R19, c[0x0][0x148] ;  /* 0x00005200ff137b82 */ /* 0x000ee20000000800 */
[----:B------:R-:W-:Y:S02]  /*0390*/  SHF.R.S32.HI R10, RZ, 0x1f, R5 ;  /* 0x0000001fff0a7819 */ /* 0x000fe40000011405 */
[----:B------:R-:W-:Y:S02]  /*03a0*/  LOP3.LUT P2, RZ, R5, 0x7, RZ, 0xc0, !PT ;  /* 0x0000000705ff7812 */ /* 0x000fe4000784c0ff */
[----:B------:R-:W-:Y:S02]  /*03b0*/  LEA.HI R10, R10, R5, RZ, 0x3 ;  /* 0x000000050a0a7211 */ /* 0x000fe400078f18ff */
[----:B-----5:R-:W-:Y:S01]  /*03c0*/  ISETP.NE.OR P0, PT, R2, RZ, !P0 ;  /* 0x000000ff0200720c */ /* 0x020fe20004705670 */
[----:B------:R-:W5:Y:S01]  /*03d0*/  LDC R12, c[0x0][0x144] ;  /* 0x00005100ff0c7b82 */ /* 0x000f620000000800 */
[--C-:B------:R-:W-:Y:S02]  /*03e0*/  SHF.R.S32.HI R2, RZ, 0x3, R10.reuse ;  /* 0x00000003ff027819 */ /* 0x100fe4000001140a */
[----:B------:R-:W-:-:S02]  /*03f0*/  SHF.R.S32.HI R7, RZ, 0x1f, R10 ;  /* 0x0000001fff077819 */ /* 0x000fc4000001140a */
[----:B------:R-:W-:Y:S02]  /*0400*/  SHF.R.S32.HI R10, RZ, 0x1f, R3 ;  /* 0x0000001fff0a7819 */ /* 0x000fe40000011403 */
[----:B------:R-:W-:Y:S02]  /*0410*/  LEA.HI R7, R7, R2, RZ, 0x2 ;  /* 0x0000000207077211 */ /* 0x000fe400078f10ff */
[----:B------:R-:W-:Y:S02]  /*0420*/  LEA.HI R10, R10, R3, RZ, 0x2 ;  /* 0x000000030a0a7211 */ /* 0x000fe400078f10ff */
[----:B------:R-:W-:Y:S01]  /*0430*/  LOP3.LUT R7, R7, 0xfffffffc, RZ, 0xc0, !PT ;  /* 0xfffffffc07077812 */ /* 0x000fe200078ec0ff */
[----:B------:R-:W-:Y:S01]  /*0440*/  VOTEU.ALL UP0, P0 ;  /* 0x00000000003f7886 */ /* 0x000fe20000000000 */
[----:B-1----:R-:W-:Y:S01]  /*0450*/  I2FP.F32.U32 R11, R8 ;  /* 0x00000008000b7245 */ /* 0x002fe20000201000 */
[----:B------:R-:W-:Y:S01]  /*0460*/  VOTEU.ALL UP1, P0 ;  /* 0x00000000003f7886 */ /* 0x000fe20000020000 */
[----:B------:R-:W-:Y:S01]  /*0470*/  LOP3.LUT R10, R10, 0x3ffffffc, RZ, 0xc0, !PT ;  /* 0x3ffffffc0a0a7812 */ /* 0x000fe200078ec0ff */
[----:B------:R-:W-:Y:S01]  /*0480*/  IMAD.IADD R7, R2, 0x1, -R7 ;  /* 0x0000000102077824 */ /* 0x000fe200078e0a07 */
[----:B------:R-:W1:Y:S01]  /*0490*/  @!UP0 S2UR UR7, SR_CgaCtaId ;  /* 0x00000000000789c3 */ /* 0x000e620000008800 */
[----:B0-----:R-:W-:Y:S01]  /*04a0*/  I2FP.F32.U32 R2, UR8 ;  /* 0x0000000800027c45 */ /* 0x001fe20008201000 */
[----:B------:R-:W-:Y:S01]  /*04b0*/  FMUL R13, R11, UR4 ;  /* 0x000000040b0d7c20 */ /* 0x000fe20008400000 */
[----:B------:R-:W-:Y:S01]  /*04c0*/  ULDC UR4, c[0x0][0x150] ;  /* 0x0000540000047ab9 */ /* 0x000fe20000000800 */
[----:B------:R-:W-:Y:S01]  /*04d0*/  IMAD.IADD R10, R3, 0x1, -R10 ;  /* 0x00000001030a7824 */ /* 0x000fe200078e0a0a */
[----:B------:R-:W-:Y:S01]  /*04e0*/  SHF.R.S32.HI R3, RZ, 0x1f, R6 ;  /* 0x0000001fff037819 */ /* 0x000fe20000011406 */
[----:B------:R-:W-:Y:S01]  /*04f0*/  FMUL R11, R2, UR4 ;  /* 0x00000004020b7c20 */ /* 0x000fe20008400000 */
[----:B------:R-:W-:Y:S01]  /*0500*/  UMOV UR4, 0x20 ;  /* 0x0000002000047882 */ /* 0x000fe20000000000 */
[----:B------:R-:W0:Y:S01]  /*0510*/  F2I.U32.TRUNC.NTZ R13, R13 ;  /* 0x0000000d000d7305 */ /* 0x000e22000020f000 */
[----:B------:R-:W-:Y:S01]  /*0520*/  LEA.HI R3, R3, R6, RZ, 0x2 ;  /* 0x0000000603037211 */ /* 0x000fe200078f10ff */
[----:B------:R-:W-:Y:S01]  /*0530*/  IMAD R7, R10, 0x4, R7 ;  /* 0x000000040a077824 */ /* 0x000fe200078e0207 */
[----:B------:R-:W-:Y:S01]  /*0540*/  @!UP0 UMOV UR6, 0x400 ;  /* 0x0000040000068882 */ /* 0x000fe20000000000 */
[----:B------:R-:W-:-:S04]  /*0550*/  @!UP0 UIADD3 UR4, -UR4, 0x100000, URZ ;  /* 0x0010000004048890 */ /* 0x000fc8000fffe13f */
[----:B------:R-:W-:Y:S02]  /*0560*/  @!UP0 USHF.L.U32 UR5, UR4, 0xb, URZ ;  /* 0x0000000b04058899 */ /* 0x000fe4000800063f */
[----:B------:R-:W-:Y:S01]  /*0570*/  @!UP0 USHF.L.U32 UR4, UR4, 0x1, URZ ;  /* 0x0000000104048899 */ /* 0x000fe2000800063f */
[----:B------:R-:W-:Y:S01]  /*0580*/  LOP3.LUT R3, R3, 0xfffffffc, RZ, 0xc0, !PT ;  /* 0xfffffffc03037812 */ /* 0x000fe200078ec0ff */
[C---:B------:R-:W-:Y:S01]  /*0590*/  IMAD.SHL.U32 R2, R7.reuse, 0x4, RZ ;  /* 0x0000000407027824 */ /* 0x040fe200078e00ff */
[----:B--2---:R-:W-:Y:S01]  /*05a0*/  ISETP.EQ.U32.AND P3, PT, R14, 0x1, PT ;  /* 0x000000010e00780c */ /* 0x004fe20003f62070 */
[----:B------:R-:W2:Y:S01]  /*05b0*/  F2I.U32.TRUNC.NTZ R11, R11 ;  /* 0x0000000b000b7305 */ /* 0x000ea2000020f000 */
[----:B------:R-:W-:Y:S02]  /*05c0*/  VIADD R10, R4, 0xffffffff ;  /* 0xffffffff040a7836 */ /* 0x000fe40000000000 */
[----:B------:R-:W-:Y:S01]  /*05d0*/  IMAD.IADD R6, R6, 0x1, -R3 ;  /* 0x0000000106067824 */ /* 0x000fe200078e0a03 */
[----:B------:R-:W-:-:S02]  /*05e0*/  LOP3.LUT R5, R7, 0xc, R2, 0x78, !PT ;  /* 0x0000000c07057812 */ /* 0x000fc400078e7802 */
[----:B------:R-:W-:Y:S01]  /*05f0*/  ISETP.GE.U32.AND P5, PT, R10, 0x2, PT ;  /* 0x000000020a00780c */ /* 0x000fe20003fa6070 */
[----:B0-----:R-:W-:Y:S01]  /*0600*/  IMAD.MOV R20, RZ, RZ, -R13 ;  /* 0x000000ffff147224 */ /* 0x001fe200078e0a0d */
[----:B-1----:R-:W-:Y:S01]  /*0610*/  @!UP0 ULEA UR6, UR7, UR6, 0x18 ;  /* 0x0000000607068291 */ /* 0x002fe2000f8ec03f */
[C---:B------:R-:W-:Y:S01]  /*0620*/  ISETP.NE.AND P1, PT, R6.reuse, 0x3, PT ;  /* 0x000000030600780c */ /* 0x040fe20003f25270 */
[----:B------:R-:W-:Y:S01]  /*0630*/  VOTEU.ALL UP0, P0 ;  /* 0x00000000003f7886 */ /* 0x000fe20000000000 */
[----:B---3--:R-:W-:Y:S01]  /*0640*/  IMAD R2, R19, R20, R8 ;  /* 0x0000001413027224 */ /* 0x008fe200078e0208 */
[----:B------:R-:W-:Y:S02]  /*0650*/  ISETP.LT.U32.AND P0, PT, R5, 0x2, !P2 ;  /* 0x000000020500780c */ /* 0x000fe40005701070 */
[----:B------:R-:W-:Y:S01]  /*0660*/  ISETP.EQ.OR P1, PT, R6, RZ, !P1 ;  /* 0x000000ff0600720c */ /* 0x000fe20004f22670 */
[----:B--2---:R-:W-:Y:S01]  /*0670*/  IMAD.MOV R11, RZ, RZ, -R11 ;  /* 0x000000ffff0b7224 */ /* 0x004fe200078e0a0b */
[----:B------:R-:W-:-:S02]  /*0680*/  ISETP.NE.AND P4, PT, R2, R5, PT ;  /* 0x000000050200720c */ /* 0x000fc40003f85270 */
[----:B------:R-:W-:Y:S01]  /*0690*/  ISETP.EQ.AND P1, PT, R4, RZ, P1 ;  /* 0x000000ff0400720c */ /* 0x000fe20000f22270 */
[----:B-----5:R-:W-:Y:S01]  /*06a0*/  IMAD R11, R12, R11, UR8 ;  /* 0x000000080c0b7e24 */ /* 0x020fe2000f8e020b */
[----:B------:R-:W-:Y:S01]  /*06b0*/  ISETP.NE.AND P2, PT, R4, RZ, PT ;  /* 0x000000ff0400720c */ /* 0x000fe20003f45270 */
[----:B------:R-:W0:Y:S02]  /*06c0*/  FENCE.VIEW.ASYNC.S ;  /* 0x00000000000073c6 */ /* 0x000e240000000000 */
[----:B0-----:R0:W1:Y:S01]  /*06d0*/  @!UP0 SYNCS.EXCH.64 URZ, [UR6+0x50], UR4 ;  /* 0x00005004063f85b2 */ /* 0x0010620008000100 */
[----:B------:R-:W-:Y:S02]  /*06e0*/  SEL R4, RZ, 0x1, !P1 ;  /* 0x00000001ff047807 */ /* 0x000fe40004800000 */
[----:B------:R-:W-:Y:S02]  /*06f0*/  ISETP.EQ.OR P4, PT, R11, RZ, !P4 ;  /* 0x000000ff0b00720c */ /* 0x000fe40006782670 */
[----:B------:R-:W-:-:S02]  /*0700*/  SEL R4, R4, 0x2, P5 ;  /* 0x0000000204047807 */ /* 0x000fc40002800000 */
[----:B------:R-:W-:Y:S01]  /*0710*/  PLOP3.LUT P0, PT, P0, P4, PT, 0x80, 0x0 ;  /* 0x000000000000781c */ /* 0x000fe20000709070 */
[----:B------:R0:W2:Y:S01]  /*0720*/  @!UP1 SYNCS.EXCH.64 URZ, [UR6+0x58], UR4 ;  /* 0x00005804063f95b2 */ /* 0x0000a20008000100 */
[----:B------:R-:W-:Y:S01]  /*0730*/  NOP ;  /* 0x0000000000007918 */ /* 0x000fe20000000000 */
[----:B------:R-:W-:Y:S10]  /*0740*/  @!P3 BRA `(.L_x_3) ;  /* 0x000000000008b947 */ /* 0x000ff40003800000 */
[----:B-12-4-:R-:W-:Y:S01]  /*0750*/  UCGABAR_ARV ;  /* 0x00000000000079c7 */ /* 0x016fe20008000000 */
[----:B------:R-:W-:Y:S05]  /*0760*/  BRA `(.L_x_4) ;  /* 0x0000000000047947 */ /* 0x000fea0003800000 */
.L_x_3:
[----:B-12-4-:R-:W-:Y:S01]  /*0770*/  NOP ;  /* 0x0000000000007918 */ /* 0x016fe20000000000 */
.L_x_4:
[----:B------:R-:W1:Y:S01]  /*0780*/  LDC R2, c[0x0][0x65c] ;  /* 0x00019700ff027b82 */ /* 0x000e620000000800 */
[----:B------:R-:W-:Y:S01]  /*0790*/  IMAD.MOV.U32 R3, RZ, RZ, RZ ;  /* 0x000000ffff037224 */ /* 0x000fe200078e00ff */
[----:B-1----:R-:W-:Y:S01]  /*07a0*/  ISETP.NE.AND P4, PT, R2, 0x1, PT ;  /* 0x000000010200780c */ /* 0x002fe20003f85270 */
[----:B------:R-:W-:-:S12]  /*07b0*/  IMAD.U32 R2, RZ, RZ, UR8 ;  /* 0x00000008ff027e24 */ /* 0x000fd8000f8e00ff */
[----:B------:R-:W1:Y:S01]  /*07c0*/  @P4 LDC R15, c[0x0][0x10] ;  /* 0x00000400ff0f4b82 */ /* 0x000e620000000800 */
[----:B------:R-:W-:Y:S02]  /*07d0*/  @P4 IMAD.MOV.U32 R9, RZ, RZ, RZ ;  /* 0x000000ffff094224 */ /* 0x000fe400078e00ff */
[----:B------:R-:W-:-:S05]  /*07e0*/  @P4 IMAD.MOV.U32 R7, RZ, RZ, RZ ;  /* 0x000000ffff074224 */ /* 0x000fca00078e00ff */
[----:B------:R-:W2:Y:S01]  /*07f0*/  @!P4 LDC R13, c[0x0][0xc] ;  /* 0x00000300ff0dcb82 */ /* 0x000ea20000000800 */
[----:B-1----:R-:W-:-:S04]  /*0800*/  @P4 IMAD.WIDE.U32 R14, R15, UR8, R8 ;  /* 0x000000080f0e4c25 */ /* 0x002fc8000f8e0008 */
[----:B--2---:R-:W-:-:S04]  /*0810*/  @!P4 IMAD.WIDE.U32 R12, R8, R13, R2 ;  /* 0x0000000d080cc225 */ /* 0x004fc800078e0002 */
[----:B------:R-:W-:Y:S02]  /*0820*/  @P4 IMAD.MOV.U32 R2, RZ, RZ, R14 ;  /* 0x000000ffff024224 */ /* 0x000fe400078e000e */
[----:B------:R-:W-:Y:S02]  /*0830*/  @P4 IMAD.IADD R3, R15, 0x1, R7 ;  /* 0x000000010f034824 */ /* 0x000fe400078e0207 */
[----:B------:R-:W-:Y:S02]  /*0840*/  @!P4 IMAD.MOV.U32 R2, RZ, RZ, R12 ;  /* 0x000000ffff02c224 */ /* 0x000fe400078e000c */
[----:B------:R-:W-:Y:S01]  /*0850*/  @!P4 IMAD.MOV.U32 R3, RZ, RZ, R13 ;  /* 0x000000ffff03c224 */ /* 0x000fe200078e000d */
[----:B------:R-:W-:Y:S06]  /*0860*/  @!P3 BRA `(.L_x_5) ;  /* 0x00000000000cb947 */ /* 0x000fec0003800000 */
[----:B------:R-:W-:Y:S01]  /*0870*/  UCGABAR_WAIT ;  /* 0x0000000000007dc7 */ /* 0x000fe20008000000 */
[----:B------:R-:W-:Y:S01]  /*0880*/  CCTL.IVALL ;  /* 0x00000000ff00798f */ /* 0x000fe20002000000 */
[----:B------:R-:W-:Y:S05]  /*0890*/  BRA `(.L_x_6) ;  /* 0x0000000000047947 */ /* 0x000fea0003800000 */
.L_x_5:
[----:B------:R-:W-:Y:S06]  /*08a0*/  BAR.SYNC.DEFER_BLOCKING 0x0 ;  /* 0x0000000000007b1d */ /* 0x000fec0000010000 */
.L_x_6:
[----:B------:R-:W-:Y:S05]  /*08b0*/  @!P2 BRA `(.L_x_7) ;  /* 0x0000007400dca947 */ /* 0x000fea0003800000 */
[----:B------:R-:W-:-:S13]  /*08c0*/  ISETP.GT.U32.AND P1, PT, R10, 0x1, PT ;  /* 0x000000010a00780c */ /* 0x000fda0003f24070 */
[----:B0-----:R-:W-:Y:S05]  /*08d0*/  @P1 EXIT ;  /* 0x000000000000194d */ /* 0x001fea0003800000 */
[----:B------:R-:W-:Y:S01]  /*08e0*/  ULDC.64 UR4, c[0x0][0x650] ;  /* 0x0001940000047ab9 */ /* 0x000fe20000000a00 */
[----:B------:R-:W-:Y:S01]  /*08f0*/  PRMT R14, RZ, 0x7610, R14 ;  /* 0x00007610ff0e7816 */ /* 0x000fe2000000000e */
[----:B------:R-:W-:Y:S01]  /*0900*/  IMAD.MOV.U32 R10, RZ, RZ, -0x1 ;  /* 0xffffffffff0a7424 */ /* 0x000fe200078e00ff */
[----:B------:R-:W-:Y:S01]  /*0910*/  ISETP.GE.U32.AND P1, PT, R2, UR4, PT ;  /* 0x0000000402007c0c */ /* 0x000fe2000bf26070 */
[----:B------:R-:W-:Y:S02]  /*0920*/  IMAD.MOV.U32 R7, RZ, RZ, -0x1 ;  /* 0xffffffffff077424 */ /* 0x000fe400078e00ff */
[----:B------:R-:W-:Y:S01]  /*0930*/  IMAD.MOV.U32 R6, RZ, RZ, -0x1 ;  /* 0xffffffffff067424 */ /* 0x000fe200078e00ff */
[----:B------:R-:W-:-:S13]  /*0940*/  ISETP.GE.U32.AND.EX P1, PT, R3, UR5, PT, P1 ;  /* 0x0000000503007c0c */ /* 0x000fda000bf26110 */
[----:B------:R-:W-:Y:S05]  /*0950*/  @P1 BRA `(.L_x_8) ;  /* 0x0000000400281947 */ /* 0x000fea0003800000 */
[----:B------:R-:W0:Y:S01]  /*0960*/  LDC.64 R22, c[0x0][0x628] ;  /* 0x00018a00ff167b82 */ /* 0x000e220000000a00 */
[----:B------:R-:W-:Y:S02]  /*0970*/  IMAD.MOV.U32 R6, RZ, RZ, R2 ;  /* 0x000000ffff067224 */ /* 0x000fe400078e0002 */
[----:B------:R-:W-:-:S05]  /*0980*/  IMAD.MOV.U32 R7, RZ, RZ, R3 ;  /* 0x000000ffff077224 */ /* 0x000fca00078e0003 */
[----:B------:R-:W1:Y:S08]  /*0990*/  LDC R10, c[0x0][0x630] ;  /* 0x00018c00ff0a7b82 */ /* 0x000e700000000800 */
[----:B------:R-:W2:Y:S01]  /*09a0*/  LDC.64 R24, c[0x0][0x620] ;  /* 0x00018800ff187b82 */ /* 0x000ea20000000a00 */
[----:B0-----:R-:W-:-:S04]  /*09b0*/  ISETP.NE.U32.AND P1, PT, R22, RZ, PT ;  /* 0x000000ff1600720c */ /* 0x001fc80003f25070 */
[----:B------:R-:W-:-:S13]  /*09c0*/  ISETP.NE.AND.EX P1, PT, R23, RZ, PT, P1 ;  /* 0x000000ff1700720c */ /* 0x000fda0003f25310 */
[----:B-12---:R-:W-:Y:S05]  /*09d0*/  @!P1 BRA `(.L_x_9) ;  /* 0x0000000000289947 */ /* 0x006fea0003800000 */
[----:B------:R-:W0:Y:S02]  /*09e0*/  LDC R15, c[0x0][0x634] ;  /* 0x00018d00ff0f7b82 */ /* 0x000e240000000800 */
[----:B0-----:R-:W-:-:S05]  /*09f0*/  IADD3 R15, P1, R2, R15, RZ ;  /* 0x0000000f020f7210 */ /* 0x001fca0007f3e0ff */
[----:B------:R-:W-:-:S04]  /*0a00*/  IMAD.X R17, RZ, RZ, R3, P1 ;  /* 0x000000ffff117224 */ /* 0x000fc800008e0603 */
[----:B------:R-:W-:-:S04]  /*0a10*/  IMAD.WIDE.U32 R6, R17, R22, RZ ;  /* 0x0000001611067225 */ /* 0x000fc800078e00ff */
[----:B------:R-:W-:-:S04]  /*0a20*/  IMAD.WIDE.U32 R12, P1, R15, R23, R6 ;  /* 0x000000170f0c7225 */ /* 0x000fc80007820006 */
[----:B------:R-:W-:-:S04]  /*0a30*/  IMAD.WIDE.U32 R6, R15, R22, RZ ;  /* 0x000000160f067225 */ /* 0x000fc800078e00ff */
[----:B------:R-:W-:Y:S01]  /*0a40*/  IMAD.X R15, RZ, RZ, RZ, P1 ;  /* 0x000000ffff0f7224 */ /* 0x000fe200008e06ff */
[----:B------:R-:W-:Y:S01]  /*0a50*/  IADD3 RZ, P1, R7, R12, RZ ;  /* 0x0000000c07ff7210 */ /* 0x000fe20007f3e0ff */
[----:B------:R-:W-:-:S04]  /*0a60*/  IMAD.MOV.U32 R14, RZ, RZ, R13 ;  /* 0x000000ffff0e7224 */ /* 0x000fc800078e000d */
[----:B------:R-:W-:-:S08]  /*0a70*/  IMAD.WIDE.U32.X R6, R17, R23, R14, P1 ;  /* 0x0000001711067225 */ /* 0x000fd000008e040e */
.L_x_9:
[----:B------:R-:W0:Y:S01]  /*0a80*/  LDC.64 R22, c[0x0][0x640] ;  /* 0x00019000ff167b82 */ /* 0x000e220000000a00 */
[--C-:B------:R-:W-:Y:S01]  /*0a90*/  SHF.R.U64 R26, R6, R10, R7.reuse ;  /* 0x0000000a061a7219 */ /* 0x100fe20000001207 */
[----:B------:R-:W-:Y:S01]  /*0aa0*/  IMAD R20, R19, R20, R8 ;  /* 0x0000001413147224 */ /* 0x000fe200078e0208 */
[----:B------:R-:W-:Y:S01]  /*0ab0*/  SHF.R.U32.HI R6, RZ, R10, R7 ;  /* 0x0000000aff067219 */ /* 0x000fe20000011607 */
[----:B------:R-:W-:Y:S01]  /*0ac0*/  IMAD.MOV.U32 R19, RZ, RZ, 0x1 ;  /* 0x00000001ff137424 */ /* 0x000fe200078e00ff */
[----:B------:R-:W-:-:S03]  /*0ad0*/  IADD3 R9, P1, RZ, -R26, RZ ;  /* 0x8000001aff097210 */ /* 0x000fc60007f3e0ff */
[----:B------:R-:W1:Y:S02]  /*0ae0*/  LDC R12, c[0x0][0x618] ;  /* 0x00018600ff0c7b82 */ /* 0x000e640000000800 */
[----:B------:R-:W-:-:S04]  /*0af0*/  IMAD.X R7, RZ, RZ, ~R6, P1 ;  /* 0x000000ffff077224 */ /* 0x000fc800008e0e06 */
[-C--:B------:R-:W-:Y:S02]  /*0b00*/  IMAD R10, R7, R24.reuse, RZ ;  /* 0x00000018070a7224 */ /* 0x080fe400078e02ff */
[----:B------:R-:W2:Y:S01]  /*0b10*/  LDC R16, c[0x0][0x608] ;  /* 0x00018200ff107b82 */ /* 0x000ea20000000800 */
[----:B------:R-:W-:-:S04]  /*0b20*/  IMAD.WIDE.U32 R6, R9, R24, R2 ;  /* 0x0000001809067225 */ /* 0x000fc800078e0002 */
[----:B------:R-:W-:-:S03]  /*0b30*/  IMAD R9, R9, R25, R10 ;  /* 0x0000001909097224 */ /* 0x000fc600078e020a */
[----:B------:R-:W3:Y:S01]  /*0b40*/  LDC R18, c[0x0][0x658] ;  /* 0x00019600ff127b82 */ /* 0x000ee20000000800 */
[----:B------:R-:W-:Y:S01]  /*0b50*/  IMAD.IADD R7, R7, 0x1, R9 ;  /* 0x0000000107077824 */ /* 0x000fe200078e0209 */
[----:B0-----:R-:W-:Y:S01]  /*0b60*/  ISETP.NE.U32.AND P1, PT, R22, RZ, PT ;  /* 0x000000ff1600720c */ /* 0x001fe20003f25070 */
[----:B------:R-:W-:-:S03]  /*0b70*/  IMAD.MOV.U32 R9, RZ, RZ, -0x1 ;  /* 0xffffffffff097424 */ /* 0x000fc600078e00ff */
[----:B------:R-:W-:Y:S02]  /*0b80*/  ISETP.NE.AND.EX P1, PT, R23, RZ, PT, P1 ;  /* 0x000000ff1700720c */ /* 0x000fe40003f25310 */
[----:B------:R-:W0:Y:S01]  /*0b90*/  LDC R17, c[0x0][0x600] ;  /* 0x00018000ff117b82 */ /* 0x000e220000000800 */
[-CC-:B-1----:R-:W-:Y:S02]  /*0ba0*/  SHF.R.U64 R14, R6, R12.reuse, R7.reuse ;  /* 0x0000000c060e7219 */ /* 0x182fe40000001207 */
[----:B------:R-:W-:-:S05]  /*0bb0*/  SHF.R.U32.HI R7, RZ, R12, R7 ;  /* 0x0000000cff077219 */ /* 0x000fca0000011607 */
[----:B------:R-:W1:Y:S01]  /*0bc0*/  LDC R21, c[0x0][0x648] ;  /* 0x00019200ff157b82 */ /* 0x000e620000000800 */
[-CC-:B--2---:R-:W-:Y:S02]  /*0bd0*/  SHF.R.U64 R27, R14, R16.reuse, R7.reuse ;  /* 0x000000100e1b7219 */ /* 0x184fe40000001207 */
[----:B------:R-:W-:-:S05]  /*0be0*/  SHF.R.U32.HI R7, RZ, R16, R7 ;  /* 0x00000010ff077219 */ /* 0x000fca0000011607 */
[----:B------:R-:W2:Y:S01]  /*0bf0*/  LDC R25, c[0x0][0x638] ;  /* 0x00018e00ff197b82 */ /* 0x000ea20000000800 */
[-C--:B---3--:R-:W-:Y:S02]  /*0c00*/  SHF.L.U32 R6, R9, R18.reuse, RZ ;  /* 0x0000001209067219 */ /* 0x088fe400000006ff */
[--C-:B------:R-:W-:Y:S02]  /*0c10*/  SHF.R.U64 R16, R27, R18, R7.reuse ;  /* 0x000000121b107219 */ /* 0x100fe40000001207 */
[----:B------:R-:W-:Y:S02]  /*0c20*/  LOP3.LUT R10, RZ, R6, RZ, 0x33, !PT ;  /* 0x00000006ff0a7212 */ /* 0x000fe400078e33ff */
[----:B------:R-:W-:Y:S01]  /*0c30*/  SHF.R.U32.HI R7, RZ, R18, R7 ;  /* 0x00000012ff077219 */ /* 0x000fe20000011607 */
[----:B------:R-:W3:Y:S01]  /*0c40*/  LDC R24, c[0x0][0x610] ;  /* 0x00018400ff187b82 */ /* 0x000ee20000000800 */
[----:B------:R-:W-:Y:S01]  /*0c50*/  IMAD.MOV.U32 R6, RZ, RZ, R16 ;  /* 0x000000ffff067224 */ /* 0x000fe200078e0010 */
[----:B------:R-:W-:Y:S06]  /*0c60*/  @!P1 BRA `(.L_x_10) ;  /* 0x0000000000289947 */ /* 0x000fec0003800000 */
[----:B------:R-:W4:Y:S02]  /*0c70*/  LDC R13, c[0x0][0x64c] ;  /* 0x00019300ff0d7b82 */ /* 0x000f240000000800 */
[----:B----4-:R-:W-:-:S05]  /*0c80*/  IADD3 R13, P1, R16, R13, RZ ;  /* 0x0000000d100d7210 */ /* 0x010fca0007f3e0ff */
        /* <DEDUP_REMOVED lines=8> */
.L_x_10:
[----:B-1----:R-:W-:Y:S01]  /*0d10*/  SHF.R.U64 R8, R6, R21, R7 ;  /* 0x0000001506087219 */ /* 0x002fe20000001207 */
[----:B0-----:R-:W-:Y:S01]  /*0d20*/  VIADD R9, R17, 0xffffffff ;  /* 0xffffffff11097836 */ /* 0x001fe20000000000 */
[----:B------:R-:W-:Y:S02]  /*0d30*/  SHF.L.U32 R6, R19, R18, RZ ;  /* 0x0000001213067219 */ /* 0x000fe400000006ff */
[----:B------:R-:W-:Y:S01]  /*0d40*/  LOP3.LUT R7, R27, R10, RZ, 0xc0, !PT ;  /* 0x0000000a1b077212 */ /* 0x000fe200078ec0ff */
[----:B------:R-:W-:Y:S01]  /*0d50*/  IMAD.MOV R10, RZ, RZ, -R8 ;  /* 0x000000ffff0a7224 */ /* 0x000fe200078e0a08 */
[----:B------:R-:W-:Y:S02]  /*0d60*/  SEL R11, R11, R20, !P4 ;  /* 0x000000140b0b7207 */ /* 0x000fe40006000000 */
[----:B------:R-:W-:Y:S01]  /*0d70*/  LOP3.LUT R9, R14, R9, RZ, 0xc0, !PT ;  /* 0x000000090e097212 */ /* 0x000fe200078ec0ff */
[----:B------:R-:W-:Y:S02]  /*0d80*/  IMAD R8, R6, R8, R7 ;  /* 0x0000000806087224 */ /* 0x000fe400078e0207 */
[----:B--2---:R-:W-:-:S02]  /*0d90*/  IMAD R6, R10, R25, R16 ;  /* 0x000000190a067224 */ /* 0x004fc400078e0210 */
[----:B---3--:R-:W-:Y:S02]  /*0da0*/  IMAD R11, R8, R24, R11 ;  /* 0x00000018080b7224 */ /* 0x008fe400078e020b */
[----:B------:R-:W-:Y:S02]  /*0db0*/  IMAD R6, R6, R17, R9 ;  /* 0x0000001106067224 */ /* 0x000fe400078e0209 */
[----:B------:R-:W-:-:S03]  /*0dc0*/  IMAD.MOV.U32 R14, RZ, RZ, 0x1 ;  /* 0x00000001ff0e7424 */ /* 0x000fc600078e00ff */
[----:B------:R-:W-:Y:S02]  /*0dd0*/  SEL R7, R6, R11, !P4 ;  /* 0x0000000b06077207 */ /* 0x000fe40006000000 */
[----:B------:R-:W-:Y:S01]  /*0de0*/  SEL R10, R11, R6, !P4 ;  /* 0x000000060b0a7207 */ /* 0x000fe20006000000 */
[----:B------:R-:W-:-:S07]  /*0df0*/  IMAD.MOV.U32 R6, RZ, RZ, R26 ;  /* 0x000000ffff067224 */ /* 0x000fce00078e001a */
.L_x_8:
[----:B------:R-:W-:-:S08]  /*0e00*/  NOP ;  /* 0x0000000000007918 */ /* 0x000fd00000000000 */
[----:B------:R-:W0:Y:S02]  /*0e10*/  USETMAXREG.TRY_ALLOC.CTAPOOL UP0, 0xe8 ;  /* 0x000000e8000079c8 */ /* 0x000e240008000600 */
[----:B0-----:R-:W-:-:S13]  /*0e20*/  PLOP3.LUT P1, PT, PT, PT, UP0, 0x80, 0x0 ;  /* 0x000000000000781c */ /* 0x001fda0003f2f008 */
[----:B------:R-:W-:Y:S05]  /*0e30*/  @!P1 BRA `(.L_x_8) ;  /* 0xfffffffc00f09947 */ /* 0x000fea000383ffff */
[----:B------:R-:W-:Y:S01]  /*0e40*/  ULDC.64 UR4, c[0x0][0x598] ;  /* 0x0001660000047ab9 */ /* 0x000fe20000000a00 */
[----:B------:R-:W-:Y:S01]  /*0e50*/  ULDC.64 UR16, c[0x0][0x208] ;  /* 0x0000820000107ab9 */ /* 0x000fe20000000a00 */
[----:B------:R-:W-:-:S04]  /*0e60*/  ISETP.NE.U32.AND P1, PT, RZ, UR4, PT ;  /* 0x00000004ff007c0c */ /* 0x000fc8000bf25070 */
[----:B------:R-:W-:-:S13]  /*0e70*/  ISETP.NE.AND.EX P1, PT, RZ, UR5, PT, P1 ;  /* 0x00000005ff007c0c */ /* 0x000fda000bf25310 */
[----:B------:R-:W-:Y:S05]  /*0e80*/  @!P1 BRA `(.L_x_11) ;  /* 0x00000000001c9947 */ /* 0x000fea0003800000 */
[----:B------:R-:W0:Y:S02]  /*0e90*/  LDC.64 R8, c[0x0][0x598] ;  /* 0x00016600ff087b82 */ /* 0x000e240000000a00 */
[----:B0-----:R-:W2:Y:S02]  /*0ea0*/  LDG.E.64 R8, desc[UR16][R8.64] ;  /* 0x0000001008087981 */ /* 0x001ea4000c1e1b00 */
[----:B--2---:R-:W-:-:S04]  /*0eb0*/  ISETP.NE.U32.AND P1, PT, R8, RZ, PT ;  /* 0x000000ff0800720c */ /* 0x004fc80003f25070 */
[----:B------:R-:W-:-:S13]  /*0ec0*/  ISETP.NE.AND.EX P1, PT, R9, RZ, PT, P1 ;  /* 0x000000ff0900720c */ /* 0x000fda0003f25310 */
[----:B------:R-:W-:Y:S05]  /*0ed0*/  @!P1 BRA `(.L_x_11) ;  /* 0x0000000000089947 */ /* 0x000fea0003800000 */
[----:B------:R0:W5:Y:S01]  /*0ee0*/  LD.E R8, desc[UR16][R8.64] ;  /* 0x0000001008087980 */ /* 0x000162000c101900 */
[----:B------:R-:W-:Y:S05]  /*0ef0*/  BRA `(.L_x_12) ;  /* 0x0000000000207947 */ /* 0x000fea0003800000 */
.L_x_11:
[----:B------:R-:W-:Y:S02]  /*0f00*/  ULDC.64 UR4, c[0x0][0x588] ;  /* 0x0001620000047ab9 */ /* 0x000fe40000000a00 */
[----:B------:R-:W-:-:S04]  /*0f10*/  ISETP.NE.U32.AND P1, PT, RZ, UR4, PT ;  /* 0x00000004ff007c0c */ /* 0x000fc8000bf25070 */
[----:B------:R-:W-:-:S13]  /*0f20*/  ISETP.NE.AND.EX P1, PT, RZ, UR5, PT, P1 ;  /* 0x00000005ff007c0c */ /* 0x000fda000bf25310 */
[----:B------:R-:W-:Y:S05]  /*0f30*/  @!P1 BRA `(.L_x_13) ;  /* 0x00000000000c9947 */ /* 0x000fea0003800000 */
[----:B------:R-:W0:Y:S02]  /*0f40*/  LDC.64 R8, c[0x0][0x588] ;  /* 0x00016200ff087b82 */ /* 0x000e240000000a00 */
[----:B0-----:R1:W5:Y:S01]  /*0f50*/  LDG.E R8, desc[UR16][R8.64] ;  /* 0x0000001008087981 */ /* 0x001362000c1e1900 */
[----:B------:R-:W-:Y:S05]  /*0f60*/  BRA `(.L_x_12) ;  /* 0x0000000000047947 */ /* 0x000fea0003800000 */
.L_x_13:
[----:B------:R-:W2:Y:S02]  /*0f70*/  LDC R8, c[0x0][0x580] ;  /* 0x00016000ff087b82 */ /* 0x000ea40000000800 */
.L_x_12:
[----:B------:R-:W-:Y:S02]  /*0f80*/  ULDC.64 UR4, c[0x0][0x5a0] ;  /* 0x0001680000047ab9 */ /* 0x000fe40000000a00 */
[----:B------:R-:W-:-:S04]  /*0f90*/  ISETP.NE.U32.AND P1, PT, RZ, UR4, PT ;  /* 0x00000004ff007c0c */ /* 0x000fc8000bf25070 */
[----:B------:R-:W-:-:S13]  /*0fa0*/  ISETP.NE.AND.EX P1, PT, RZ, UR5, PT, P1 ;  /* 0x00000005ff007c0c */ /* 0x000fda000bf25310 */
[----:B------:R-:W-:Y:S05]  /*0fb0*/  @!P1 BRA `(.L_x_14) ;  /* 0x00000000001c9947 */ /* 0x000fea0003800000 */
[----:B------:R-:W3:Y:S02]  /*0fc0*/  LDC.64 R12, c[0x0][0x5a0] ;  /* 0x00016800ff0c7b82 */ /* 0x000ee40000000a00 */
[----:B---3--:R-:W3:Y:S02]  /*0fd0*/  LDG.E.64 R12, desc[UR16][R12.64] ;  /* 0x000000100c0c7981 */ /* 0x008ee4000c1e1b00 */
[----:B---3--:R-:W-:-:S04]  /*0fe0*/  ISETP.NE.U32.AND P1, PT, R12, RZ, PT ;  /* 0x000000ff0c00720c */ /* 0x008fc80003f25070 */
[----:B------:R-:W-:-:S13]  /*0ff0*/  ISETP.NE.AND.EX P1, PT, R13, RZ, PT, P1 ;  /* 0x000000ff0d00720c */ /* 0x000fda0003f25310 */
[----:B------:R-:W-:Y:S05]  /*1000*/  @!P1 BRA `(.L_x_14) ;  /* 0x0000000000089947 */ /* 0x000fea0003800000 */
[----:B01----:R0:W5:Y:S01]  /*1010*/  LD.E R9, desc[UR16][R12.64] ;  /* 0x000000100c097980 */ /* 0x003162000c101900 */
[----:B------:R-:W-:Y:S05]  /*1020*/  BRA `(.L_x_15) ;  /* 0x0000000000207947 */ /* 0x000fea0003800000 */
.L_x_14:
[----:B------:R-:W-:Y:S02]  /*1030*/  ULDC.64 UR4, c[0x0][0x590] ;  /* 0x0001640000047ab9 */ /* 0x000fe40000000a00 */
[----:B------:R-:W-:-:S04]  /*1040*/  ISETP.NE.U32.AND P1, PT, RZ, UR4, PT ;  /* 0x00000004ff007c0c */ /* 0x000fc8000bf25070 */
[----:B------:R-:W-:-:S13]  /*1050*/  ISETP.NE.AND.EX P1, PT, RZ, UR5, PT, P1 ;  /* 0x00000005ff007c0c */ /* 0x000fda000bf25310 */
[----:B------:R-:W-:Y:S05]  /*1060*/  @!P1 BRA `(.L_x_16) ;  /* 0x00000000000c9947 */ /* 0x000fea0003800000 */
[----:B------:R-:W0:Y:S02]  /*1070*/  LDC.64 R12, c[0x0][0x590] ;  /* 0x00016400ff0c7b82 */ /* 0x000e240000000a00 */
[----:B01----:R1:W5:Y:S01]  /*1080*/  LDG.E R9, desc[UR16][R12.64] ;  /* 0x000000100c097981 */ /* 0x003362000c1e1900 */
[----:B------:R-:W-:Y:S05]  /*1090*/  BRA `(.L_x_15) ;  /* 0x0000000000047947 */ /* 0x000fea0003800000 */
.L_x_16:
[----:B01----:R-:W3:Y:S02]  /*10a0*/  LDC R9, c[0x0][0x584] ;  /* 0x00016100ff097b82 */ /* 0x003ee40000000800 */
.L_x_15:
[----:B------:R-:W-:-:S13]  /*10b0*/  LOP3.LUT P1, RZ, R14, 0xff, RZ, 0xc0, !PT ;  /* 0x000000ff0eff7812 */ /* 0x000fda000782c0ff */
[----:B------:R-:W-:Y:S05]  /*10c0*/  @!P1 EXIT ;  /* 0x000000000000994d */ /* 0x000fea0003800000 */
[----:B------:R-:W-:Y:S01]  /*10d0*/  ULDC UR4, c[0x0][0x28c] ;  /* 0x0000a30000047ab9 */ /* 0x000fe20000000800 */
[----:B------:R-:W-:Y:S01]  /*10e0*/  LOP3.LUT R144, R4, 0x1, RZ, 0xfc, !PT ;  /* 0x0000000104907812 */ /* 0x000fe200078efcff */
[----:B------:R-:W-:-:S04]  /*10f0*/  UIADD3 UR4, UR4, 0x3f, URZ ;  /* 0x0000003f04047890 */ /* 0x000fc8000fffe03f */
[----:B------:R-:W-:-:S04]  /*1100*/  USHF.R.S32.HI UR5, URZ, 0x1f, UR4 ;  /* 0x0000001f3f057899 */ /* 0x000fc80008011404 */
[----:B------:R-:W-:-:S03]  /*1110*/  ULEA.HI UR5, UR5, UR4, URZ, 0x6 ;  /* 0x0000000405057291 */ /* 0x000fc6000f8f303f */
[----:B------:R-:W-:Y:S01]  /*1120*/  UMOV UR4, URZ ;  /* 0x0000003f00047c82 */ /* 0x000fe20008000000 */
[----:B------:R-:W-:-:S03]  /*1130*/  USHF.R.S32.HI UR9, URZ, 0x6, UR5 ;  /* 0x000000063f097899 */ /* 0x000fc60008011405 */
[----:B------:R-:W-:-:S09]  /*1140*/  UMOV UR5, URZ ;  /* 0x0000003f00057c82 */ /* 0x000fd20008000000 */
.L_x_169:
[----:B------:R-:W-:Y:S01]  /*1150*/  LOP3.LUT R11, R0, 0x80, RZ, 0xc0, !PT ;  /* 0x00000080000b7812 */ /* 0x000fe200078ec0ff */
[----:B------:R-:W4:Y:S01]  /*1160*/  S2UR UR13, SR_CgaCtaId ;  /* 0x00000000000d79c3 */ /* 0x000f220000008800 */
[----:B------:R-:W-:Y:S01]  /*1170*/  UMOV UR12, 0x400 ;  /* 0x00000400000c7882 */ /* 0x000fe20000000000 */
[----:B------:R-:W-:Y:S01]  /*1180*/  UMOV UR6, URZ ;  /* 0x0000003f00067c82 */ /* 0x000fe20008000000 */
[----:B------:R-:W-:Y:S01]  /*1190*/  SHF.R.U32.HI R11, RZ, 0x7, R11 ;  /* 0x00000007ff0b7819 */ /* 0x000fe2000001160b */
[----:B------:R-:W-:Y:S01]  /*11a0*/  UMOV UR7, URZ ;  /* 0x0000003f00077c82 */ /* 0x000fe20008000000 */
[----:B------:R-:W-:Y:S01]  /*11b0*/  UMOV UR18, UR5 ;  /* 0x0000000500127c82 */ /* 0x000fe20008000000 */
[----:B------:R-:W-:Y:S02]  /*11c0*/  CS2R R18, SRZ ;  /* 0x0000000000127805 */ /* 0x000fe4000001ff00 */
[----:B------:R-:W-:Y:S01]  /*11d0*/  CS2R R16, SRZ ;  /* 0x0000000000107805 */ /* 0x000fe2000001ff00 */
[----:B01---5:R-:W0:Y:S01]  /*11e0*/  LDC R12, c[0x0][0x28c] ;  /* 0x0000a300ff0c7b82 */ /* 0x023e220000000800 */
[----:B------:R-:W1:Y:S01]  /*11f0*/  SHFL.IDX PT, R11, R11, RZ, 0x1f ;  /* 0x00001fff0b0b7589 */ /* 0x000e6200000e0000 */
[----:B------:R-:W-:-:S02]  /*1200*/  CS2R R20, SRZ ;  /* 0x0000000000147805 */ /* 0x000fc4000001ff00 */
[----:B------:R-:W-:Y:S02]  /*1210*/  CS2R R22, SRZ ;  /* 0x0000000000167805 */ /* 0x000fe4000001ff00 */
[----:B------:R-:W-:Y:S02]  /*1220*/  CS2R R88, SRZ ;  /* 0x0000000000587805 */ /* 0x000fe4000001ff00 */
[----:B------:R-:W-:Y:S02]  /*1230*/  CS2R R90, SRZ ;  /* 0x00000000005a7805 */ /* 0x000fe4000001ff00 */
[----:B------:R-:W-:Y:S02]  /*1240*/  CS2R R92, SRZ ;  /* 0x00000000005c7805 */ /* 0x000fe4000001ff00 */
[----:B------:R-:W-:Y:S02]  /*1250*/  CS2R R94, SRZ ;  /* 0x00000000005e7805 */ /* 0x000fe4000001ff00 */
        /* <DEDUP_REMOVED lines=16> */
[----:B0-----:R-:W-:Y:S02]  /*1360*/  ISETP.GE.AND P1, PT, R12, 0x1, PT ;  /* 0x000000010c00780c */ /* 0x001fe40003f26270 */
[----:B------:R-:W-:Y:S02]  /*1370*/  CS2R R128, SRZ ;  /* 0x0000000000807805 */ /* 0x000fe4000001ff00 */
[----:B-1----:R-:W-:-:S02]  /*1380*/  R2UR UR8, R11 ;  /* 0x000000000b0872ca */ /* 0x002fc400000e0000 */
[----:B------:R-:W-:Y:S02]  /*1390*/  CS2R R130, SRZ ;  /* 0x0000000000827805 */ /* 0x000fe4000001ff00 */
[----:B------:R-:W-:Y:S02]  /*13a0*/  CS2R R132, SRZ ;  /* 0x0000000000847805 */ /* 0x000fe4000001ff00 */
[----:B------:R-:W-:Y:S02]  /*13b0*/  CS2R R134, SRZ ;  /* 0x0000000000867805 */ /* 0x000fe4000001ff00 */
[----:B------:R-:W-:Y:S02]  /*13c0*/  CS2R R136, SRZ ;  /* 0x0000000000887805 */ /* 0x000fe4000001ff00 */
[----:B------:R-:W-:Y:S02]  /*13d0*/  CS2R R138, SRZ ;  /* 0x00000000008a7805 */ /* 0x000fe4000001ff00 */
[----:B------:R-:W-:-:S02]  /*13e0*/  CS2R R140, SRZ ;  /* 0x00000000008c7805 */ /* 0x000fc4000001ff00 */
[----:B------:R-:W-:Y:S01]  /*13f0*/  CS2R R142, SRZ ;  /* 0x00000000008e7805 */ /* 0x000fe2000001ff00 */
[----:B------:R-:W-:Y:S01]  /*1400*/  IMAD.U32 R15, RZ, RZ, UR4 ;  /* 0x00000004ff0f7e24 */ /* 0x000fe2000f8e00ff */
[----:B------:R-:W-:Y:S02]  /*1410*/  CS2R R56, SRZ ;  /* 0x0000000000387805 */ /* 0x000fe4000001ff00 */
[----:B------:R-:W-:Y:S02]  /*1420*/  CS2R R58, SRZ ;  /* 0x00000000003a7805 */ /* 0x000fe4000001ff00 */
[----:B------:R-:W-:Y:S02]  /*1430*/  CS2R R60, SRZ ;  /* 0x00000000003c7805 */ /* 0x000fe4000001ff00 */
[----:B------:R-:W-:Y:S01]  /*1440*/  CS2R R62, SRZ ;  /* 0x00000000003e7805 */ /* 0x000fe2000001ff00 */
[----:B------:R-:W-:Y:S01]  /*1450*/  ULEA.HI UR10, UR8, UR8, URZ, 0x1 ;  /* 0x00000008080a7291 */ /* 0x000fe2000f8f083f */
[----:B------:R-:W-:-:S02]  /*1460*/  CS2R R64, SRZ ;  /* 0x0000000000407805 */ /* 0x000fc4000001ff00 */
[----:B------:R-:W-:Y:S02]  /*1470*/  CS2R R66, SRZ ;  /* 0x0000000000427805 */ /* 0x000fe4000001ff00 */
[----:B------:R-:W-:Y:S01]  /*1480*/  CS2R R68, SRZ ;  /* 0x0000000000447805 */ /* 0x000fe2000001ff00 */
[----:B------:R-:W-:Y:S01]  /*1490*/  ULOP3.LUT UR11, UR10, 0xffffe, URZ, 0xc0, !UPT ;  /* 0x000ffffe0a0b7892 */ /* 0x000fe2000f8ec03f */
[----:B------:R-:W-:Y:S01]  /*14a0*/  CS2R R70, SRZ ;  /* 0x0000000000467805 */ /* 0x000fe2000001ff00 */
[----:B----4-:R-:W-:Y:S01]  /*14b0*/  ULEA UR10, UR13, UR12, 0x18 ;  /* 0x0000000c0d0a7291 */ /* 0x010fe2000f8ec03f */
[----:B------:R-:W-:Y:S01]  /*14c0*/  CS2R R72, SRZ ;  /* 0x0000000000487805 */ /* 0x000fe2000001ff00 */
[----:B------:R-:W-:Y:S01]  /*14d0*/  UIADD3 UR11, UR8, -UR11, URZ ;  /* 0x8000000b080b7290 */ /* 0x000fe2000fffe03f */
[----:B------:R-:W-:Y:S02]  /*14e0*/  CS2R R74, SRZ ;  /* 0x00000000004a7805 */ /* 0x000fe4000001ff00 */
[----:B------:R-:W-:Y:S01]  /*14f0*/  CS2R R76, SRZ ;  /* 0x00000000004c7805 */ /* 0x000fe2000001ff00 */
[----:B------:R-:W-:Y:S01]  /*1500*/  UMOV UR8, URZ ;  /* 0x0000003f00087c82 */ /* 0x000fe20008000000 */
[----:B------:R-:W-:Y:S01]  /*1510*/  ULEA UR11, UR11, UR10, 0xc ;  /* 0x0000000a0b0b7291 */ /* 0x000fe2000f8e603f */
[----:B------:R-:W-:-:S02]  /*1520*/  CS2R R78, SRZ ;  /* 0x00000000004e7805 */ /* 0x000fc4000001ff00 */
[----:B------:R-:W-:Y:S02]  /*1530*/  CS2R R80, SRZ ;  /* 0x0000000000507805 */ /* 0x000fe4000001ff00 */
[----:B------:R-:W-:Y:S01]  /*1540*/  CS2R R82, SRZ ;  /* 0x0000000000527805 */ /* 0x000fe2000001ff00 */
[----:B------:R-:W-:Y:S01]  /*1550*/  UIADD3 UR11, UR11, 0x100, URZ ;  /* 0x000001000b0b7890 */ /* 0x000fe2000fffe03f */
[----:B------:R-:W-:Y:S02]  /*1560*/  CS2R R84, SRZ ;  /* 0x0000000000547805 */ /* 0x000fe4000001ff00 */
[----:B------:R-:W-:Y:S02]  /*1570*/  CS2R R86, SRZ ;  /* 0x0000000000567805 */ /* 0x000fe4000001ff00 */
[----:B--2---:R-:W-:Y:S01]  /*1580*/  CS2R R24, SRZ ;  /* 0x0000000000187805 */ /* 0x004fe2000001ff00 */
[----:B------:R-:W-:Y:S01]  /*1590*/  USHF.R.U32.HI UR11, URZ, 0x4, UR11 ;  /* 0x000000043f0b7899 */ /* 0x000fe2000801160b */
[----:B------:R-:W-:-:S02]  /*15a0*/  CS2R R26, SRZ ;  /* 0x00000000001a7805 */ /* 0x000fc4000001ff00 */
[----:B------:R-:W-:Y:S02]  /*15b0*/  CS2R R28, SRZ ;  /* 0x00000000001c7805 */ /* 0x000fe4000001ff00 */
[----:B------:R-:W-:Y:S01]  /*15c0*/  CS2R R30, SRZ ;  /* 0x00000000001e7805 */ /* 0x000fe2000001ff00 */
[----:B------:R-:W-:Y:S01]  /*15d0*/  ULOP3.LUT UR11, UR11, 0x3fff, URZ, 0xc0, !UPT ;  /* 0x00003fff0b0b7892 */ /* 0x000fe2000f8ec03f */
        /* <DEDUP_REMOVED lines=11> */
[----:B------:R-:W-:Y:S01]  /*1690*/  CS2R R54, SRZ ;  /* 0x0000000000367805 */ /* 0x000fe2000001ff00 */
[----:B------:R-:W-:Y:S06]  /*16a0*/  @!P1 BRA `(.L_x_17) ;  /* 0x0000000800549947 */ /* 0x000fec0003800000 */
[----:B------:R-:W-:-:S13]  /*16b0*/  ISETP.NE.AND P2, PT, R144, 0x3, PT ;  /* 0x000000039000780c */ /* 0x000fda0003f45270 */
[----:B------:R-:W-:Y:S05]  /*16c0*/  @!P2 BRA `(.L_x_18) ;  /* 0x000000000004a947 */ /* 0x000fea0003800000 */
[----:B------:R-:W-:Y:S01]  /*16d0*/  BPT.TRAP 0x1 ;  /* 0x000000040000795c */ /* 0x000fe20000300000 */
.L_x_18:
[----:B------:R-:W-:Y:S01]  /*16e0*/  ULEA UR6, UR5, UR10, 0x3 ;  /* 0x0000000a05067291 */ /* 0x000fe2000f8e183f */
[----:B------:R-:W-:-:S05]  /*16f0*/  IMAD.U32 R11, RZ, RZ, UR4 ;  /* 0x00000004ff0b7e24 */ /* 0x000fca000f8e00ff */
[----:B------:R-:W-:-:S04]  /*1700*/  SHF.L.U32 R11, R11, 0x1f, RZ ;  /* 0x0000001f0b0b7819 */ /* 0x000fc800000006ff */
[----:B------:R0:W1:Y:S01]  /*1710*/  SYNCS.PHASECHK.TRANS64.TRYWAIT P1, [UR6], R11 ;  /* 0x0000000bff0075a7 */ /* 0x0000620008020146 */
[----:B------:R-:W-:Y:S05]  /*1720*/  @!P2 BRA `(.L_x_19) ;  /* 0x000000000004a947 */ /* 0x000fea0003800000 */
[----:B------:R-:W-:Y:S01]  /*1730*/  BPT.TRAP 0x1 ;  /* 0x000000040000795c */ /* 0x000fe20000300000 */
.L_x_19:
[----:B-1----:R-:W-:Y:S05]  /*1740*/  @P1 BRA `(.L_x_20) ;  /* 0x0000000000081947 */ /* 0x002fea0003800000 */
[----:B------:R-:W1:Y:S02]  /*1750*/  SYNCS.PHASECHK.TRANS64.TRYWAIT P1, [UR6], R11 ;  /* 0x0000000bff0075a7 */ /* 0x000e640008020146 */
[----:B-1----:R-:W-:Y:S05]  /*1760*/  @!P1 BRA `(.L_x_21) ;  /* 0x0000007c008c9947 */ /* 0x002fea0003800000 */
.L_x_20:
[----:B------:R-:W-:Y:S01]  /*1770*/  UIADD3 UR6, UR10, 0x10100, URZ ;  /* 0x000101000a067890 */ /* 0x000fe2000fffe03f */
[----:B------:R-:W-:Y:S01]  /*1780*/  WARPGROUP.ARRIVE ;  /* 0x00000000000079c5 */ /* 0x000fe20000000000 */
[----:B------:R-:W-:Y:S01]  /*1790*/  ULOP3.LUT UR8, UR11, 0x10000, URZ, 0xfc, !UPT ;  /* 0x000100000b087892 */ /* 0x000fe2000f8efc3f */
[----:B------:R-:W-:Y:S01]  /*17a0*/  CS2R R18, SRZ ;  /* 0x0000000000127805 */ /* 0x000fe2000001ff00 */
[----:B------:R-:W-:Y:S01]  /*17b0*/  USHF.R.U32.HI UR6, URZ, 0x4, UR6 ;  /* 0x000000043f067899 */ /* 0x000fe20008011606 */
[----:B------:R-:W-:Y:S01]  /*17c0*/  CS2R R16, SRZ ;  /* 0x0000000000107805 */ /* 0x000fe2000001ff00 */
[----:B------:R-:W-:Y:S01]  /*17d0*/  ULEA UR8, UR5, UR8, 0xa ;  /* 0x0000000805087291 */ /* 0x000fe2000f8e503f */
[----:B------:R-:W-:Y:S01]  /*17e0*/  CS2R R20, SRZ ;  /* 0x0000000000147805 */ /* 0x000fe2000001ff00 */
[----:B------:R-:W-:Y:S01]  /*17f0*/  ULOP3.LUT UR6, UR6, 0x3fff, URZ, 0xc0, !UPT ;  /* 0x00003fff06067892 */ /* 0x000fe2000f8ec03f */
[----:B------:R-:W-:Y:S01]  /*1800*/  CS2R R22, SRZ ;  /* 0x0000000000167805 */ /* 0x000fe2000001ff00 */
[----:B------:R-:W-:Y:S01]  /*1810*/  UMOV UR13, 0x80000020 ;  /* 0x80000020000d7882 */ /* 0x000fe20000000000 */
[----:B------:R-:W-:Y:S01]  /*1820*/  UMOV UR15, 0x80000020 ;  /* 0x80000020000f7882 */ /* 0x000fe20000000000 */
[----:B------:R-:W-:Y:S01]  /*1830*/  ULOP3.LUT UR6, UR6, 0x10000, URZ, 0xfc, !UPT ;  /* 0x0001000006067892 */ /* 0x000fe2000f8efc3f */
[----:B------:R-:W-:Y:S01]  /*1840*/  CS2R R88, SRZ ;  /* 0x0000000000587805 */ /* 0x000fe2000001ff00 */
[----:B------:R-:W-:Y:S01]  /*1850*/  UMOV UR12, UR8 ;  /* 0x00000008000c7c82 */ /* 0x000fe20008000000 */
[----:B------:R-:W-:Y:S01]  /*1860*/  CS2R R90, SRZ ;  /* 0x00000000005a7805 */ /* 0x000fe2000001ff00 */
[----:B------:R-:W-:Y:S01]  /*1870*/  ULEA UR7, UR5, UR6, 0x8 ;  /* 0x0000000605077291 */ /* 0x000fe2000f8e403f */
[----:B------:R-:W-:Y:S01]  /*1880*/  CS2R R92, SRZ ;  /* 0x00000000005c7805 */ /* 0x000fe2000001ff00 */
[----:B------:R-:W-:Y:S01]  /*1890*/  UIADD3 UR6, UR8, 0x200, URZ ;  /* 0x0000020008067890 */ /* 0x000fe2000fffe03f */
[----:B------:R-:W-:-:S02]  /*18a0*/  CS2R R94, SRZ ;  /* 0x00000000005e7805 */ /* 0x000fc4000001ff00 */
[----:B------:R-:W-:Y:S02]  /*18b0*/  CS2R R96, SRZ ;  /* 0x0000000000607805 */ /* 0x000fe4000001ff00 */
[----:B------:R-:W-:Y:S02]  /*18c0*/  CS2R R98, SRZ ;  /* 0x0000000000627805 */ /* 0x000fe4000001ff00 */
[----:B------:R-:W-:Y:S01]  /*18d0*/  CS2R R100, SRZ ;  /* 0x0000000000647805 */ /* 0x000fe2000001ff00 */
[----:B------:R-:W-:Y:S01]  /*18e0*/  UMOV UR14, UR7 ;  /* 0x00000007000e7c82 */ /* 0x000fe20008000000 */
[----:B------:R-:W-:Y:S01]  /*18f0*/  CS2R R102, SRZ ;  /* 0x0000000000667805 */ /* 0x000fe2000001ff00 */
[----:B------:R-:W-:Y:S01]  /*1900*/  QGMMA.64x64x32.F32.E5M2.E5M2 R56, gdesc[UR12], RZ, !UPT ;  /* 0x00e000000c3879f3 */ /* 0x000fe2000c7038ff */
[----:B------:R-:W-:Y:S01]  /*1910*/  UMOV UR12, UR6 ;  /* 0x00000006000c7c82 */ /* 0x000fe20008000000 */
[----:B------:R-:W-:Y:S01]  /*1920*/  UMOV UR13, 0x80000020 ;  /* 0x80000020000d7882 */ /* 0x000fe20000000000 */
[----:B------:R-:W-:Y:S01]  /*1930*/  UMOV UR6, 0x2 ;  /* 0x0000000200067882 */ /* 0x000fe20000000000 */
[----:B------:R-:W-:Y:S01]  /*1940*/  QGMMA.64x64x32.F32.E5M2.E5M2 R24, gdesc[UR12], RZ, !UPT ;  /* 0x00e000000c1879f3 */ /* 0x000fe2000c7038ff */
[----:B------:R-:W-:Y:S01]  /*1950*/  UIADD3 UR14, UR7, 0x2, URZ ;  /* 0x00000002070e7890 */ /* 0x000fe2000fffe03f */
[----:B------:R-:W-:Y:S01]  /*1960*/  CS2R R104, SRZ ;  /* 0x0000000000687805 */ /* 0x000fe2000001ff00 */
[----:B------:R-:W-:Y:S01]  /*1970*/  UIADD3 UR12, UR8, 0x2, URZ ;  /* 0x00000002080c7890 */ /* 0x000fe2000fffe03f */
[----:B------:R-:W-:Y:S01]  /*1980*/  CS2R R106, SRZ ;  /* 0x00000000006a7805 */ /* 0x000fe2000001ff00 */
[----:B------:R-:W-:Y:S01]  /*1990*/  ULDC UR7, c[0x0][0x50c] ;  /* 0x0001430000077ab9 */ /* 0x000fe20000000800 */
[----:B------:R-:W-:Y:S01]  /*19a0*/  UIADD3 UR8, UR8, 0x202, URZ ;  /* 0x0000020208087890 */ /* 0x000fe2000fffe03f */
[----:B------:R-:W-:Y:S01]  /*19b0*/  CS2R R108, SRZ ;  /* 0x00000000006c7805 */ /* 0x000fe2000001ff00 */
[----:B------:R-:W-:Y:S01]  /*19c0*/  UISETP.NE.AND UP0, UPT, UR7, 0x2, UPT ;  /* 0x000000020700788c */ /* 0x000fe2000bf05270 */
[----:B------:R-:W-:Y:S01]  /*19d0*/  CS2R R110, SRZ ;  /* 0x00000000006e7805 */ /* 0x000fe2000001ff00 */
[----:B------:R-:W-:Y:S01]  /*19e0*/  UMOV UR13, 0x80000020 ;  /* 0x80000020000d7882 */ /* 0x000fe20000000000 */
[----:B------:R-:W-:Y:S01]  /*19f0*/  UMOV UR15, 0x80000020 ;  /* 0x80000020000f7882 */ /* 0x000fe20000000000 */
[----:B------:R-:W-:Y:S01]  /*1a00*/  USEL UR7, URZ, 0x1, UP0 ;  /* 0x000000013f077887 */ /* 0x000fe20008000000 */
[----:B------:R-:W-:-:S02]  /*1a10*/  CS2R R112, SRZ ;  /* 0x0000000000707805 */ /* 0x000fc4000001ff00 */
[----:B------:R-:W-:Y:S02]  /*1a20*/  CS2R R114, SRZ ;  /* 0x0000000000727805 */ /* 0x000fe4000001ff00 */
[----:B------:R-:W-:Y:S02]  /*1a30*/  CS2R R116, SRZ ;  /* 0x0000000000747805 */ /* 0x000fe4000001ff00 */
[----:B------:R-:W-:Y:S02]  /*1a40*/  CS2R R118, SRZ ;  /* 0x0000000000767805 */ /* 0x000fe4000001ff00 */
[----:B------:R-:W-:Y:S02]  /*1a50*/  CS2R R120, SRZ ;  /* 0x0000000000787805 */ /* 0x000fe4000001ff00 */
[----:B------:R-:W-:Y:S02]  /*1a60*/  ISETP.NE.AND P1, PT, RZ, UR7, PT ;  /* 0x00000007ff007c0c */ /* 0x000fe4000bf25270 */
        /* <DEDUP_REMOVED lines=10> */
[----:B------:R-:W-:Y:S01]  /*1b10*/  CS2R R142, SRZ ;  /* 0x00000000008e7805 */ /* 0x000fe2000001ff00 */
[----:B------:R-:W-:Y:S01]  /*1b20*/  QGMMA.64x64x32.F32.E5M2.E5M2 R56, gdesc[UR12], R56 ;  /* 0x00e000000c3879f3 */ /* 0x000fe20008703838 */
[----:B------:R-:W-:Y:S01]  /*1b30*/  UMOV UR12, UR8 ;  /* 0x00000008000c7c82 */ /* 0x000fe20008000000 */
[----:B------:R-:W-:Y:S02]  /*1b40*/  UMOV UR13, 0x80000020 ;  /* 0x80000020000d7882 */ /* 0x000fe40000000000 */
[----:B------:R-:W-:Y:S01]  /*1b50*/  QGMMA.64x64x32.F32.E5M2.E5M2 R24, gdesc[UR12], R24, gsb0 ;  /* 0x00e000000c1879f3 */ /* 0x000fe20008003818 */
[----:B------:R-:W-:Y:S05]  /*1b60*/  @!P1 BRA `(.L_x_22) ;  /* 0x0000000400089947 */ /* 0x000fea0003800000 */
[----:B------:R-:W-:Y:S02]  /*1b70*/  WARPGROUP.DEPBAR.LE gsb0, 0x0 ;  /* 0x00008000000079c5 */ /* 0x000fe40000010000 */
[----:B------:R-:W-:-:S01]  /*1b80*/  FADD R143, RZ, R56 ;  /* 0x00000038ff8f7221 */ /* 0x000fc20000000000 */
[----:B------:R-:W-:Y:S01]  /*1b90*/  FADD R142, RZ, R57 ;  /* 0x00000039ff8e7221 */ /* 0x000fe20000000000 */
        /* <DEDUP_REMOVED lines=62> */
[----:B------:R-:W-:-:S06]  /*1f80*/  UMOV UR6, URZ ;  /* 0x0000003f00067c82 */ /* 0x000fcc0008000000 */
.L_x_22:
[----:B------:R-:W-:-:S04]  /*1f90*/  UIADD3 UR18, UR5, 0x1, URZ ;  /* 0x0000000105127890 */ /* 0x000fc8000fffe03f */
[----:B------:R-:W-:-:S04]  /*1fa0*/  UISETP.NE.AND UP0, UPT, UR18, 0x4, UPT ;  /* 0x000000041200788c */ /* 0x000fc8000bf05270 */
[----:B------:R-:W-:Y:S02]  /*1fb0*/  USEL UR8, URZ, 0x1, UP0 ;  /* 0x000000013f087887 */ /* 0x000fe40008000000 */
[----:B------:R-:W-:Y:S02]  /*1fc0*/  USEL UR18, UR18, URZ, UP0 ;  /* 0x0000003f12127287 */ /* 0x000fe40008000000 */
[----:B------:R-:W-:-:S06]  /*1fd0*/  ULOP3.LUT UR8, UR4, UR8, URZ, 0x3c, !UPT ;  /* 0x0000000804087292 */ /* 0x000fcc000f8e3c3f */
[----:B------:R-:W-:Y:S01]  /*1fe0*/  IMAD.U32 R15, RZ, RZ, UR8 ;  /* 0x00000008ff0f7e24 */ /* 0x000fe2000f8e00ff */
[----:B------:R-:W-:-:S06]  /*1ff0*/  UMOV UR8, 0x1 ;  /* 0x0000000100087882 */ /* 0x000fcc0000000000 */
.L_x_17:
[----:B------:R-:W-:-:S04]  /*2000*/  UISETP.LT.AND UP0, UPT, UR9, 0x1, UPT ;  /* 0x000000010900788c */ /* 0x000fc8000bf01270 */
[----:B------:R-:W-:-:S04]  /*2010*/  USEL UR12, UR9, 0x1, UP0 ;  /* 0x00000001090c7887 */ /* 0x000fc80008000000 */
[----:B------:R-:W-:-:S04]  /*2020*/  UIADD3 UR12, UR9, -UR12, URZ ;  /* 0x8000000c090c7290 */ /* 0x000fc8000fffe03f */
[----:B------:R-:W-:-:S06]  /*2030*/  UISETP.GE.AND UP0, UPT, UR12, 0x1, UPT ;  /* 0x000000010c00788c */ /* 0x000fcc000bf06270 */
[----:B------:R-:W-:-:S13]  /*2040*/  PLOP3.LUT P1, PT, PT, PT, UP0, 0x80, 0x0 ;  /* 0x000000000000781c */ /* 0x000fda0003f2f008 */
[----:B------:R-:W-:Y:S05]  /*2050*/  @!P1 BRA `(.L_x_23) ;  /* 0x00000008002c9947 */ /* 0x000fea0003800000 */
[----:B01----:R-:W-:Y:S01]  /*2060*/  IMAD.U32 R11, RZ, RZ, UR12 ;  /* 0x0000000cff0b7e24 */ /* 0x003fe2000f8e00ff */
[----:B------:R-:W-:Y:S01]  /*2070*/  ULDC UR20, c[0x0][0x50c] ;  /* 0x0001430000147ab9 */ /* 0x000fe20000000800 */
[----:B------:R-:W-:-:S07]  /*2080*/  IMAD.U32 R12, RZ, RZ, UR5 ;  /* 0x00000005ff0c7e24 */ /* 0x000fce000f8e00ff */
.L_x_31:
[----:B------:R-:W-:-:S13]  /*2090*/  ISETP.NE.AND P2, PT, R144, 0x3, PT ;  /* 0x000000039000780c */ /* 0x000fda0003f45270 */
[----:B0-----:R-:W-:Y:S05]  /*20a0*/  @!P2 BRA `(.L_x_24) ;  /* 0x000000000004a947 */ /* 0x001fea0003800000 */
[----:B------:R-:W-:Y:S01]  /*20b0*/  BPT.TRAP 0x1 ;  /* 0x000000040000795c */ /* 0x000fe20000300000 */
.L_x_24:
[----:B------:R-:W0:Y:S01]  /*20c0*/  S2UR UR12, SR_CgaCtaId ;  /* 0x00000000000c79c3 */ /* 0x000e220000008800 */
[----:B------:R-:W-:Y:S01]  /*20d0*/  UMOV UR10, 0x400 ;  /* 0x00000400000a7882 */ /* 0x000fe20000000000 */
[----:B------:R-:W-:Y:S01]  /*20e0*/  SHF.L.U32 R13, R15, 0x1f, RZ ;  /* 0x0000001f0f0d7819 */ /* 0x000fe200000006ff */
[----:B0-----:R-:W-:-:S04]  /*20f0*/  ULEA UR10, UR12, UR10, 0x18 ;  /* 0x0000000a0c0a7291 */ /* 0x001fc8000f8ec03f */
[----:B------:R-:W-:-:S09]  /*2100*/  ULEA UR12, UR18, UR10, 0x3 ;  /* 0x0000000a120c7291 */ /* 0x000fd2000f8e183f */
[----:B------:R0:W1:Y:S01]  /*2110*/  SYNCS.PHASECHK.TRANS64.TRYWAIT P1, [UR12], R13 ;  /* 0x0000000dff0075a7 */ /* 0x000062000802014c */
[----:B------:R-:W-:Y:S05]  /*2120*/  @!P2 BRA `(.L_x_25) ;  /* 0x000000000004a947 */ /* 0x000fea0003800000 */
[----:B------:R-:W-:Y:S01]  /*2130*/  BPT.TRAP 0x1 ;  /* 0x000000040000795c */ /* 0x000fe20000300000 */
.L_x_25:
[----:B-1----:R-:W-:Y:S05]  /*2140*/  @P1 BRA `(.L_x_26) ;  /* 0x0000000000081947 */ /* 0x002fea0003800000 */
[----:B------:R-:W1:Y:S02]  /*2150*/  SYNCS.PHASECHK.TRANS64.TRYWAIT P1, [UR12], R13 ;  /* 0x0000000dff0075a7 */ /* 0x000e64000802014c */
[----:B-1----:R-:W-:Y:S05]  /*2160*/  @!P1 BRA `(.L_x_27) ;  /* 0x0000007400249947 */ /* 0x002fea0003800000 */
.L_x_26:
[----:B------:R-:W-:Y:S01]  /*2170*/  UIADD3 UR12, UR10, 0x10100, URZ ;  /* 0x000101000a0c7890 */ /* 0x000fe2000fffe03f */
[----:B------:R-:W-:Y:S01]  /*2180*/  WARPGROUP.ARRIVE ;  /* 0x00000000000079c5 */ /* 0x000fe20000000000 */
[----:B------:R-:W-:Y:S02]  /*2190*/  UISETP.NE.AND UP0, UPT, UR7, URZ, UPT ;  /* 0x0000003f0700728c */ /* 0x000fe4000bf05270 */
[----:B------:R-:W-:Y:S02]  /*21a0*/  USHF.R.U32.HI UR12, URZ, 0x4, UR12 ;  /* 0x000000043f0c7899 */ /* 0x000fe4000801160c */
[----:B------:R-:W-:Y:S02]  /*21b0*/  USEL UR8, UR8, URZ, !UP0 ;  /* 0x0000003f08087287 */ /* 0x000fe4000c000000 */
[----:B------:R-:W-:Y:S02]  /*21c0*/  ULOP3.LUT UR12, UR12, 0x3fff, URZ, 0xc0, !UPT ;  /* 0x00003fff0c0c7892 */ /* 0x000fe4000f8ec03f */
[----:B------:R-:W-:-:S02]  /*21d0*/  ULOP3.LUT UR7, UR11, 0x10000, URZ, 0xfc, !UPT ;  /* 0x000100000b077892 */ /* 0x000fc4000f8efc3f */
[----:B------:R-:W-:Y:S02]  /*21e0*/  ULOP3.LUT UR12, UR12, 0x10000, URZ, 0xfc, !UPT ;  /* 0x000100000c0c7892 */ /* 0x000fe4000f8efc3f */
[----:B------:R-:W-:Y:S02]  /*21f0*/  UISETP.NE.U32.AND UP0, UPT, UR8, URZ, UPT ;  /* 0x0000003f0800728c */ /* 0x000fe4000bf05070 */
[----:B------:R-:W-:Y:S02]  /*2200*/  ULEA UR8, UR18, UR7, 0xa ;  /* 0x0000000712087291 */ /* 0x000fe4000f8e503f */
[----:B------:R-:W-:Y:S02]  /*2210*/  ULEA UR7, UR18, UR12, 0x8 ;  /* 0x0000000c12077291 */ /* 0x000fe4000f8e403f */
[----:B------:R-:W-:Y:S01]  /*2220*/  UIADD3 UR19, UR8, 0x200, URZ ;  /* 0x0000020008137890 */ /* 0x000fe2000fffe03f */
[----:B------:R-:W-:Y:S02]  /*2230*/  UMOV UR13, 0x80000020 ;  /* 0x80000020000d7882 */ /* 0x000fe40000000000 */
[----:B------:R-:W-:Y:S01]  /*2240*/  UMOV UR12, UR8 ;  /* 0x00000008000c7c82 */ /* 0x000fe20008000000 */
[----:B------:R-:W-:Y:S01]  /*2250*/  UMOV UR15, 0x80000020 ;  /* 0x80000020000f7882 */ /* 0x000fe20000000000 */
[----:B------:R-:W-:Y:S01]  /*2260*/  UMOV UR14, UR7 ;  /* 0x00000007000e7c82 */ /* 0x000fe20008000000 */
[----:B------:R-:W-:Y:S01]  /*2270*/  UIADD3 UR6, UR6, 0x2, URZ ;  /* 0x0000000206067890 */ /* 0x000fe2000fffe03f */
[----:B------:R-:W-:Y:S01]  /*2280*/  QGMMA.64x64x32.F32.E5M2.E5M2 R56, gdesc[UR12], R56, UP0 ;  /* 0x00e000000c3879f3 */ /* 0x000fe2000bf03838 */
[----:B------:R-:W-:Y:S01]  /*2290*/  UMOV UR12, UR19 ;  /* 0x00000013000c7c82 */ /* 0x000fe20008000000 */
[----:B------:R-:W-:-:S02]  /*22a0*/  UMOV UR13, 0x80000020 ;  /* 0x80000020000d7882 */ /* 0x000fc40000000000 */
[----:B------:R-:W-:Y:S01]  /*22b0*/  QGMMA.64x64x32.F32.E5M2.E5M2 R24, gdesc[UR12], R24, UP0 ;  /* 0x00e000000c1879f3 */ /* 0x000fe2000bf03818 */
[----:B------:R-:W-:Y:S02]  /*22c0*/  UIADD3 UR12, UR8, 0x2, URZ ;  /* 0x00000002080c7890 */ /* 0x000fe4000fffe03f */
[----:B------:R-:W-:Y:S02]  /*22d0*/  UIADD3 UR14, UR7, 0x2, URZ ;  /* 0x00000002070e7890 */ /* 0x000fe4000fffe03f */
[----:B------:R-:W-:Y:S01]  /*22e0*/  UIADD3 UR8, UR8, 0x202, URZ ;  /* 0x0000020208087890 */ /* 0x000fe2000fffe03f */
[----:B------:R-:W-:Y:S01]  /*22f0*/  UMOV UR13, 0x80000020 ;  /* 0x80000020000d7882 */ /* 0x000fe20000000000 */
[----:B------:R-:W-:Y:S01]  /*2300*/  UMOV UR15, 0x80000020 ;  /* 0x80000020000f7882 */ /* 0x000fe20000000000 */
[----:B------:R-:W-:-:S04]  /*2310*/  UISETP.NE.AND UP0, UPT, UR6, UR20, UPT ;  /* 0x000000140600728c */ /* 0x000fc8000bf05270 */
[----:B------:R-:W-:-:S06]  /*2320*/  USEL UR7, URZ, 0x1, UP0 ;  /* 0x000000013f077887 */ /* 0x000fcc0008000000 */
[----:B------:R-:W-:Y:S01]  /*2330*/  ISETP.NE.AND P1, PT, RZ, UR7, PT ;  /* 0x00000007ff007c0c */ /* 0x000fe2000bf25270 */
[----:B------:R-:W-:Y:S01]  /*2340*/  QGMMA.64x64x32.F32.E5M2.E5M2 R56, gdesc[UR12], R56 ;  /* 0x00e000000c3879f3 */ /* 0x000fe20008703838 */
[----:B------:R-:W-:Y:S01]  /*2350*/  UMOV UR12, UR8 ;  /* 0x00000008000c7c82 */ /* 0x000fe20008000000 */
[----:B------:R-:W-:Y:S02]  /*2360*/  UMOV UR13, 0x80000020 ;  /* 0x80000020000d7882 */ /* 0x000fe40000000000 */
[----:B------:R-:W-:Y:S03]  /*2370*/  QGMMA.64x64x32.F32.E5M2.E5M2 R24, gdesc[UR12], R24, gsb0 ;  /* 0x00e000000c1879f3 */ /* 0x000fe60008003818 */
[----:B------:R-:W-:-:S05]  /*2380*/  WARPGROUP.DEPBAR.LE gsb0, 0x1 ;  /* 0x00008000000079c5 */ /* 0x000fca0000010100 */
[----:B------:R-:W-:Y:S05]  /*2390*/  @!P1 BRA `(.L_x_28) ;  /* 0x0000000400089947 */ /* 0x000fea0003800000 */
[----:B------:R-:W-:Y:S02]  /*23a0*/  WARPGROUP.DEPBAR.LE gsb0, 0x0 ;  /* 0x00008000000079c5 */ /* 0x000fe40000010000 */
[----:B------:R-:W-:-:S01]  /*23b0*/  FADD R143, R56, R143 ;  /* 0x0000008f388f7221 */ /* 0x000fc20000000000 */
[----:B------:R-:W-:Y:S01]  /*23c0*/  FADD R142, R57, R142 ;  /* 0x0000008e398e7221 */ /* 0x000fe20000000000 */
        /* <DEDUP_REMOVED lines=62> */
[----:B------:R-:W-:-:S06]  /*27b0*/  UMOV UR6, URZ ;  /* 0x0000003f00067c82 */ /* 0x000fcc0008000000 */
.L_x_28:
[----:B------:R-:W-:Y:S05]  /*27c0*/  @!P2 BRA `(.L_x_29) ;  /* 0x000000000004a947 */ /* 0x000fea0003800000 */
[----:B------:R-:W-:Y:S01]  /*27d0*/  BPT.TRAP 0x1 ;  /* 0x000000040000795c */ /* 0x000fe20000300000 */
.L_x_29:
[----:B01----:R-:W-:Y:S02]  /*27e0*/  @P0 LEA R13, R12, UR10, 0x3 ;  /* 0x0000000a0c0d0c11 */ /* 0x003fe4000f8e18ff */
[----:B------:R-:W-:-:S03]  /*27f0*/  ISETP.GT.U32.AND P1, PT, R4, 0x1, PT ;  /* 0x000000010400780c */ /* 0x000fc60003f24070 */
[----:B------:R-:W-:-:S05]  /*2800*/  @P0 VIADD R14, R13, 0x20 ;  /* 0x000000200d0e0836 */ /* 0x000fca0000000000 */
[----:B------:R-:W-:-:S04]  /*2810*/  @P0 PRMT R14, R5, 0x654, R14 ;  /* 0x00000654050e0816 */ /* 0x000fc8000000000e */
[----:B------:R0:W-:Y:S01]  /*2820*/  @P0 SYNCS.ARRIVE.TRANS64.RED.A1T0 RZ, [R14+URZ], RZ ;  /* 0x000000ff0eff09a7 */ /* 0x0001e2000810043f */
[----:B------:R-:W-:Y:S05]  /*2830*/  @P1 BRA `(.L_x_30) ;  /* 0x0000000000041947 */ /* 0x000fea0003800000 */
[----:B------:R-:W-:Y:S01]  /*2840*/  BPT.TRAP 0x1 ;  /* 0x000000040000795c */ /* 0x000fe20000300000 */
.L_x_30:
[----:B------:R-:W-:Y:S01]  /*2850*/  UIADD3 UR18, UR18, 0x1, URZ ;  /* 0x0000000112127890 */ /* 0x000fe2000fffe03f */
[C---:B------:R-:W-:Y:S01]  /*2860*/  ISETP.GT.AND P2, PT, R11.reuse, 0x1, PT ;  /* 0x000000010b00780c */ /* 0x040fe20003f44270 */
[----:B------:R-:W-:Y:S02]  /*2870*/  VIADD R12, R12, 0x1 ;  /* 0x000000010c0c7836 */ /* 0x000fe40000000000 */
[----:B------:R-:W-:Y:S01]  /*2880*/  UISETP.NE.AND UP0, UPT, UR18, 0x4, UPT ;  /* 0x000000041200788c */ /* 0x000fe2000bf05270 */
[----:B------:R-:W-:Y:S02]  /*2890*/  VIADD R11, R11, 0xffffffff ;  /* 0xffffffff0b0b7836 */ /* 0x000fe40000000000 */
[C---:B------:R-:W-:Y:S01]  /*28a0*/  ISETP.NE.AND P1, PT, R12.reuse, 0x4, PT ;  /* 0x000000040c00780c */ /* 0x040fe20003f25270 */
[----:B------:R-:W-:Y:S02]  /*28b0*/  USEL UR8, URZ, 0x1, UP0 ;  /* 0x000000013f087887 */ /* 0x000fe40008000000 */
[----:B------:R-:W-:Y:S01]  /*28c0*/  USEL UR18, UR18, URZ, UP0 ;  /* 0x0000003f12127287 */ /* 0x000fe20008000000 */
[----:B------:R-:W-:-:S03]  /*28d0*/  SEL R12, R12, RZ, P1 ;  /* 0x000000ff0c0c7207 */ /* 0x000fc60000800000 */
[----:B------:R-:W-:Y:S01]  /*28e0*/  LOP3.LUT R15, R15, UR8, RZ, 0x3c, !PT ;  /* 0x000000080f0f7c12 */ /* 0x000fe2000f8e3cff */
[----:B------:R-:W-:Y:S01]  /*28f0*/  UMOV UR8, 0x1 ;  /* 0x0000000100087882 */ /* 0x000fe20000000000 */
[----:B------:R-:W-:Y:S06]  /*2900*/  @P2 BRA `(.L_x_31) ;  /* 0xfffffff400e02947 */ /* 0x000fec000383ffff */
.L_x_23:
[----:B------:R-:W-:Y:S01]  /*2910*/  UISETP.NE.AND UP0, UPT, UR6, URZ, UPT ;  /* 0x0000003f0600728c */ /* 0x000fe2000bf05270 */
[----:B01----:R-:W0:Y:S03]  /*2920*/  LDC R11, c[0x0][0x28c] ;  /* 0x0000a300ff0b7b82 */ /* 0x003e260000000800 */
[----:B------:R-:W-:-:S06]  /*2930*/  USEL UR6, URZ, 0x1, !UP0 ;  /* 0x000000013f067887 */ /* 0x000fcc000c000000 */
[----:B------:R-:W-:Y:S02]  /*2940*/  ISETP.NE.AND P1, PT, RZ, UR6, PT ;  /* 0x00000006ff007c0c */ /* 0x000fe4000bf25270 */
[----:B0-----:R-:W-:-:S11]  /*2950*/  ISETP.GE.AND P2, PT, R11, 0x1, PT ;  /* 0x000000010b00780c */ /* 0x001fd60003f46270 */
[----:B------:R-:W-:Y:S05]  /*2960*/  @!P1 BRA `(.L_x_32) ;  /* 0x0000000400049947 */ /* 0x000fea0003800000 */
[----:B------:R-:W-:Y:S02]  /*2970*/  WARPGROUP.DEPBAR.LE gsb0, 0x0 ;  /* 0x00008000000079c5 */ /* 0x000fe40000010000 */
[----:B------:R-:W-:Y:S01]  /*2980*/  FADD R143, R56, R143 ;  /* 0x0000008f388f7221 */ /* 0x000fe20000000000 */
        /* <DEDUP_REMOVED lines=62> */
[----:B------:R-:W-:-:S07]  /*2d70*/  FADD R18, R18, R55 ;  /* 0x0000003712127221 */ /* 0x000fce0000000000 */
.L_x_32:
[----:B------:R-:W-:Y:S02]  /*2d80*/  WARPGROUP.DEPBAR.LE gsb0, 0x0 ;  /* 0x00008000000079c5 */ /* 0x000fe40000010000 */
[----:B------:R-:W-:Y:S05]  /*2d90*/  @!P2 BRA `(.L_x_33) ;  /* 0x000000000044a947 */ /* 0x000fea0003800000 */
[----:B------:R-:W-:-:S13]  /*2da0*/  ISETP.NE.AND P1, PT, R144, 0x3, PT ;  /* 0x000000039000780c */ /* 0x000fda0003f25270 */
[----:B------:R-:W-:Y:S05]  /*2db0*/  @!P1 BRA `(.L_x_34) ;  /* 0x0000000000049947 */ /* 0x000fea0003800000 */
[----:B------:R-:W-:Y:S01]  /*2dc0*/  BPT.TRAP 0x1 ;  /* 0x000000040000795c */ /* 0x000fe20000300000 */
.L_x_34:
[----:B------:R-:W-:Y:S01]  /*2dd0*/  VOTEU.ANY UP0, P0 ;  /* 0x00000000003f7886 */ /* 0x000fe20000000100 */
[----:B------:R-:W-:Y:S01]  /*2de0*/  UISETP.LT.AND UP1, UPT, UR9, 0x1, UPT ;  /* 0x000000010900788c */ /* 0x000fe2000bf21270 */
[----:B------:R-:W-:Y:S01]  /*2df0*/  IMAD.U32 R12, RZ, RZ, UR10 ;  /* 0x0000000aff0c7e24 */ /* 0x000fe2000f8e00ff */
[----:B------:R-:W-:Y:S02]  /*2e00*/  ISETP.GT.U32.AND P1, PT, R4, 0x1, PT ;  /* 0x000000010400780c */ /* 0x000fe40003f24070 */
[----:B------:R-:W-:-:S04]  /*2e10*/  @UP0 USEL UR6, UR9, 0x1, UP1 ;  /* 0x0000000109060887 */ /* 0x000fc80008800000 */
[----:B------:R-:W-:-:S06]  /*2e20*/  @UP0 UIADD3 UR6, UR5, UR9, -UR6 ;  /* 0x0000000905060290 */ /* 0x000fcc000fffe806 */
[----:B------:R-:W-:-:S04]  /*2e30*/  IMAD.U32 R11, RZ, RZ, UR6 ;  /* 0x00000006ff0b7e24 */ /* 0x000fc8000f8e00ff */
[----:B------:R-:W-:-:S05]  /*2e40*/  @P0 IMAD.SHL.U32 R11, R11, 0x8, RZ ;  /* 0x000000080b0b0824 */ /* 0x000fca00078e00ff */
[----:B------:R-:W-:-:S04]  /*2e50*/  @P0 LOP3.LUT R11, R11, 0x18, RZ, 0xc0, !PT ;  /* 0x000000180b0b0812 */ /* 0x000fc800078ec0ff */
[----:B------:R-:W-:-:S04]  /*2e60*/  @P0 IADD3 R12, R12, 0x20, R11 ;  /* 0x000000200c0c0810 */ /* 0x000fc80007ffe00b */
[----:B------:R-:W-:-:S04]  /*2e70*/  @P0 PRMT R12, R5, 0x654, R12 ;  /* 0x00000654050c0816 */ /* 0x000fc8000000000c */
[----:B------:R0:W-:Y:S01]  /*2e80*/  @P0 SYNCS.ARRIVE.TRANS64.RED.A1T0 RZ, [R12+URZ], RZ ;  /* 0x000000ff0cff09a7 */ /* 0x0001e2000810043f */
[----:B------:R-:W-:Y:S05]  /*2e90*/  @P1 BRA `(.L_x_33) ;  /* 0x0000000000041947 */ /* 0x000fea0003800000 */
[----:B------:R-:W-:Y:S01]  /*2ea0*/  BPT.TRAP 0x1 ;  /* 0x000000040000795c */ /* 0x000fe20000300000 */
.L_x_33:
[----:B------:R-:W1:Y:S01]  /*2eb0*/  LDC R15, c[0x0][0x288] ;  /* 0x0000a200ff0f7b82 */ /* 0x000e620000000800 */
[--C-:B------:R-:W-:Y:S01]  /*2ec0*/  SHF.R.U32.HI R11, RZ, 0x2, R0.reuse ;  /* 0x00000002ff0b7819 */ /* 0x100fe20000011600 */
[----:B------:R-:W-:Y:S01]  /*2ed0*/  IMAD.SHL.U32 R7, R7, 0x40, RZ ;  /* 0x0000004007077824 */ /* 0x000fe200078e00ff */
[----:B------:R-:W-:Y:S01]  /*2ee0*/  LOP3.LUT R13, R0, 0x60, RZ, 0xc0, !PT ;  /* 0x00000060000d7812 */ /* 0x000fe200078ec0ff */
[----:B------:R-:W-:Y:S01]  /*2ef0*/  ULDC UR6, c[0x0][0x284] ;  /* 0x0000a10000067ab9 */ /* 0x000fe20000000800 */
[----:B------:R-:W-:Y:S01]  /*2f00*/  SHF.R.U32.HI R14, RZ, 0x7, R0 ;  /* 0x00000007ff0e7819 */ /* 0x000fe20000011600 */
[----:B------:R-:W-:Y:S01]  /*2f10*/  IMAD.WIDE R26, R10, 0x100, RZ ;  /* 0x000001000a1a7825 */ /* 0x000fe200078e02ff */
[----:B0-----:R-:W-:Y:S02]  /*2f20*/  LOP3.LUT R12, R11, 0x7, RZ, 0xc0, !PT ;  /* 0x000000070b0c7812 */ /* 0x001fe400078ec0ff */
[----:B------:R-:W-:Y:S01]  /*2f30*/  SHF.R.U32.HI R13, RZ, 0x1, R13 ;  /* 0x00000001ff0d7819 */ /* 0x000fe2000001160d */
[----:B------:R-:W-:Y:S01]  /*2f40*/  IMAD.SHL.U32 R28, R0, 0x2, RZ ;  /* 0x00000002001c7824 */ /* 0x000fe200078e00ff */
[----:B------:R-:W-:Y:S01]  /*2f50*/  LOP3.LUT R11, R14, 0x1, RZ, 0xc0, !PT ;  /* 0x000000010e0b7812 */ /* 0x000fe200078ec0ff */
[----:B------:R-:W-:Y:S01]  /*2f60*/  IMAD.MOV.U32 R32, RZ, RZ, -0x1 ;  /* 0xffffffffff207424 */ /* 0x000fe200078e00ff */
[----:B------:R-:W-:-:S02]  /*2f70*/  IADD3 R24, RZ, -R13, -R12 ;  /* 0x8000000dff187210 */ /* 0x000fc40007ffe80c */
[----:B------:R-:W-:Y:S01]  /*2f80*/  LOP3.LUT R14, R0, 0x3, RZ, 0xc0, !PT ;  /* 0x00000003000e7812 */ /* 0x000fe200078ec0ff */
[----:B------:R-:W-:Y:S01]  /*2f90*/  IMAD.SHL.U32 R35, R11, 0x40, RZ ;  /* 0x000000400b237824 */ /* 0x000fe200078e00ff */
[----:B------:R-:W-:Y:S01]  /*2fa0*/  LOP3.LUT R28, R7, 0x6, R28, 0xf8, !PT ;  /* 0x00000006071c7812 */ /* 0x000fe200078ef81c */
[----:B------:R-:W-:Y:S02]  /*2fb0*/  IMAD R24, R11, -0x40, R24 ;  /* 0xffffffc00b187824 */ /* 0x000fe400078e0218 */
[----:B------:R-:W-:Y:S01]  /*2fc0*/  IMAD.SHL.U32 R11, R10, 0x100, RZ ;  /* 0x000001000a0b7824 */ /* 0x000fe200078e00ff */
[----:B------:R-:W-:Y:S02]  /*2fd0*/  LOP3.LUT R35, R35, 0x40, R12, 0xe2, !PT ;  /* 0x0000004023237812 */ /* 0x000fe400078ee20c */
[----:B-1----:R-:W-:Y:S01]  /*2fe0*/  ISETP.GE.AND P1, PT, R7, R15, PT ;  /* 0x0000000f0700720c */ /* 0x002fe20003f26270 */
[----:B------:R-:W-:Y:S01]  /*2ff0*/  IMAD R14, R14, -0x2, R15 ;  /* 0xfffffffe0e0e7824 */ /* 0x000fe200078e020f */
[----:B------:R-:W-:-:S02]  /*3000*/  IADD3 R34, -R11, UR6, R24 ;  /* 0x000000060b227c10 */ /* 0x000fc4000fffe118 */
[----:B------:R-:W-:Y:S01]  /*3010*/  ISETP.GE.OR P1, PT, R11, UR6, P1 ;  /* 0x000000060b007c0c */ /* 0x000fe20008f26670 */
[----:B------:R-:W-:Y:S01]  /*3020*/  IMAD.IADD R33, R14, 0x1, -R7 ;  /* 0x000000010e217824 */ /* 0x000fe200078e0a07 */
[----:B------:R-:W-:-:S11]  /*3030*/  LOP3.LUT R35, R26, R35, R13, 0xfe, !PT ;  /* 0x000000231a237212 */ /* 0x000fd600078efe0d */
[----:B------:R-:W-:Y:S05]  /*3040*/  @P1 BRA `(.L_x_35) ;  /* 0x0000004800241947 */ /* 0x000fea0003800000 */
[----:B------:R-:W0:Y:S01]  /*3050*/  LDC.64 R30, c[0x0][0x5c8] ;  /* 0x00017200ff1e7b82 */ /* 0x000e220000000a00 */
[----:B------:R-:W-:Y:S01]  /*3060*/  SHF.R.S32.HI R37, RZ, 0x1f, R6 ;  /* 0x0000001fff257819 */ /* 0x000fe20000011406 */
[----:B------:R-:W-:Y:S01]  /*3070*/  ULDC.64 UR6, c[0x0][0x5d0] ;  /* 0x0001740000067ab9 */ /* 0x000fe20000000a00 */
[--C-:B------:R-:W-:Y:S01]  /*3080*/  SHF.R.S32.HI R29, RZ, 0x1f, R28.reuse ;  /* 0x0000001fff1d7819 */ /* 0x100fe2000001141c */
[----:B------:R-:W-:Y:S02]  /*3090*/  BSSY B0, `(.L_x_35) ;  /* 0x0000484000007945 */ /* 0x000fe40003800000 */
[----:B------:R-:W-:Y:S02]  /*30a0*/  IMAD R7, R37, UR6, RZ ;  /* 0x0000000625077c24 */ /* 0x000fe4000f8e02ff */
[----:B------:R-:W-:-:S04]  /*30b0*/  IMAD.WIDE.U32 R10, R6, UR6, R28 ;  /* 0x00000006060a7c25 */ /* 0x000fc8000f8e001c */
[----:B------:R-:W-:Y:S01]  /*30c0*/  IMAD R7, R6, UR7, R7 ;  /* 0x0000000706077c24 */ /* 0x000fe2000f8e0207 */
[----:B------:R-:W-:-:S03]  /*30d0*/  ULDC.64 UR6, c[0x0][0x5c0] ;  /* 0x0001700000067ab9 */ /* 0x000fc60000000a00 */
[----:B------:R-:W-:Y:S02]  /*30e0*/  IMAD.IADD R11, R11, 0x1, R7 ;  /* 0x000000010b0b7824 */ /* 0x000fe400078e0207 */
[----:B0-----:R-:W-:-:S04]  /*30f0*/  IMAD R12, R27, R30, RZ ;  /* 0x0000001e1b0c7224 */ /* 0x001fc800078e02ff */
[C---:B------:R-:W-:Y:S02]  /*3100*/  IMAD R7, R35.reuse, R31, R12 ;  /* 0x0000001f23077224 */ /* 0x040fe400078e020c */
[----:B------:R-:W-:-:S04]  /*3110*/  IMAD.WIDE.U32 R12, R35, R30, R10 ;  /* 0x0000001e230c7225 */ /* 0x000fc800078e000a */
[C---:B------:R-:W-:Y:S01]  /*3120*/  IMAD.SHL.U32 R11, R30.reuse, 0x80, RZ ;  /* 0x000000801e0b7824 */ /* 0x040fe200078e00ff */
[----:B------:R-:W-:Y:S01]  /*3130*/  LEA R14, P2, R30, R12, 0x3 ;  /* 0x0000000c1e0e7211 */ /* 0x000fe200078418ff */
[----:B------:R-:W-:Y:S01]  /*3140*/  IMAD.IADD R36, R13, 0x1, R7 ;  /* 0x000000010d247824 */ /* 0x000fe200078e0207 */
[C---:B------:R-:W-:Y:S02]  /*3150*/  IADD3 R24, P1, R12.reuse, UR6, RZ ;  /* 0x000000060c187c10 */ /* 0x040fe4000ff3e0ff */
[----:B------:R-:W-:Y:S02]  /*3160*/  IADD3 R12, P5, P6, R12, UR6, R11 ;  /* 0x000000060c0c7c10 */ /* 0x000fe4000febe00b */
[C-C-:B------:R-:W-:Y:S02]  /*3170*/  SHF.L.U64.HI R7, R30.reuse, 0x7, R31.reuse ;  /* 0x000000071e077819 */ /* 0x140fe4000001021f */
[----:B------:R-:W-:Y:S02]  /*3180*/  LEA.HI.X R30, R30, R36, R31, 0x3, P2 ;  /* 0x000000241e1e7211 */ /* 0x000fe400010f1c1f */
[----:B------:R-:W-:-:S02]  /*3190*/  IADD3.X R13, R36, UR7, R7, P5, P6 ;  /* 0x00000007240d7c10 */ /* 0x000fc4000afec407 */
[----:B---3-5:R-:W-:Y:S02]  /*31a0*/  FSETP.NEU.AND P5, PT, R9, RZ, PT ;  /* 0x000000ff0900720b */ /* 0x028fe40003fad000 */
[----:B------:R-:W-:Y:S02]  /*31b0*/  IADD3.X R25, R36, UR7, RZ, P1, !PT ;  /* 0x0000000724197c10 */ /* 0x000fe40008ffe4ff */
[C---:B------:R-:W-:Y:S02]  /*31c0*/  IADD3 R10, P1, P2, R14.reuse, UR6, R11 ;  /* 0x000000060e0a7c10 */ /* 0x040fe4000fa3e00b */
[----:B------:R-:W-:Y:S02]  /*31d0*/  IADD3 R14, P3, R14, UR6, RZ ;  /* 0x000000060e0e7c10 */ /* 0x000fe4000ff7e0ff */
[C---:B------:R-:W-:Y:S02]  /*31e0*/  IADD3.X R11, R30.reuse, UR7, R7, P1, P2 ;  /* 0x000000071e0b7c10 */ /* 0x040fe40008fe4407 */
[----:B------:R-:W-:-:S03]  /*31f0*/  IADD3.X R15, R30, UR7, RZ, P3, !PT ;  /* 0x000000071e0f7c10 */ /* 0x000fc60009ffe4ff */
[----:B------:R-:W-:Y:S06]  /*3200*/  @!P5 BRA `(.L_x_36) ;  /* 0x0000003400a0d947 */ /* 0x000fec0003800000 */
[----:B------:R-:W-:Y:S01]  /*3210*/  ULDC.64 UR6, c[0x0][0x5b8] ;  /* 0x00016e0000067ab9 */ /* 0x000fe20000000a00 */
[----:B------:R-:W-:Y:S01]  /*3220*/  ISETP.GE.AND P1, PT, R34, 0x1, PT ;  /* 0x000000012200780c */ /* 0x000fe20003f26270 */
[----:B------:R-:W-:Y:S01]  /*3230*/  IMAD R7, R37, UR6, RZ ;  /* 0x0000000625077c24 */ /* 0x000fe2000f8e02ff */
[----:B------:R-:W-:Y:S01]  /*3240*/  ULDC.64 UR10, c[0x0][0x5a8] ;  /* 0x00016a00000a7ab9 */ /* 0x000fe20000000a00 */
[C---:B------:R-:W-:Y:S01]  /*3250*/  IMAD.WIDE.U32 R28, R6.reuse, UR6, R28 ;  /* 0x00000006061c7c25 */ /* 0x040fe2000f8e001c */
[----:B------:R-:W-:Y:S01]  /*3260*/  ISETP.LT.OR P5, PT, R33, 0x1, !P1 ;  /* 0x000000012100780c */ /* 0x000fe20004fa1670 */
[----:B------:R-:W-:Y:S02]  /*3270*/  BSSY B1, `(.L_x_37) ;  /* 0x000000d000017945 */ /* 0x000fe40003800000 */
[----:B------:R-:W-:Y:S01]  /*3280*/  IMAD R7, R6, UR7, R7 ;  /* 0x0000000706077c24 */ /* 0x000fe2000f8e0207 */
[----:B------:R-:W-:Y:S01]  /*3290*/  ULDC.64 UR6, c[0x0][0x5b0] ;  /* 0x00016c0000067ab9 */ /* 0x000fe20000000a00 */
[----:B------:R-:W-:-:S02]  /*32a0*/  IMAD.MOV.U32 R6, RZ, RZ, R28 ;  /* 0x000000ffff067224 */ /* 0x000fc400078e001c */
[----:B------:R-:W-:Y:S02]  /*32b0*/  IMAD.IADD R7, R29, 0x1, R7 ;  /* 0x000000011d077824 */ /* 0x000fe400078e0207 */
[----:B------:R-:W-:Y:S02]  /*32c0*/  IMAD R30, R27, UR6, RZ ;  /* 0x000000061b1e7c24 */ /* 0x000fe4000f8e02ff */
[----:B------:R-:W-:-:S04]  /*32d0*/  IMAD.WIDE.U32 R28, R35, UR6, R6 ;  /* 0x00000006231c7c25 */ /* 0x000fc8000f8e0006 */
[--C-:B------:R-:W-:Y:S01]  /*32e0*/  IMAD R31, R35, UR7, R30.reuse ;  /* 0x00000007231f7c24 */ /* 0x100fe2000f8e021e */
[----:B------:R-:W-:Y:S02]  /*32f0*/  IADD3 R28, P2, R28, UR10, RZ ;  /* 0x0000000a1c1c7c10 */ /* 0x000fe4000ff5e0ff */
[----:B------:R-:W-:Y:S02]  /*3300*/  PRMT R30, RZ, 0x7610, R30 ;  /* 0x00007610ff1e7816 */ /* 0x000fe4000000001e */
[----:B------:R-:W-:Y:S01]  /*3310*/  IADD3.X R29, R29, UR11, R31, P2, !PT ;  /* 0x0000000b1d1d7c10 */ /* 0x000fe200097fe41f */
[----:B------:R-:W-:Y:S08]  /*3320*/  @P5 BRA `(.L_x_38) ;  /* 0x0000000000045947 */ /* 0x000ff00003800000 */
[----:B------:R0:W5:Y:S02]  /*3330*/  LDG.E.U8 R30, desc[UR16][R28.64] ;  /* 0x000000101c1e7981 */ /* 0x000164000c1e1100 */
.L_x_38:
[----:B------:R-:W-:Y:S05]  /*3340*/  BSYNC B1 ;  /* 0x0000000000017941 */ /* 0x000fea0003800000 */
.L_x_37:
[----:B-----5:R-:W-:Y:S01]  /*3350*/  LOP3.LUT R30, R30, 0xff, RZ, 0xc0, !PT ;  /* 0x000000ff1e1e7812 */ /* 0x020fe200078ec0ff */
[----:B------:R-:W-:Y:S01]  /*3360*/  BSSY B1, `(.L_x_39) ;  /* 0x000000b000017945 */ /* 0x000fe20003800000 */
[----:B------:R-:W-:Y:S02]  /*3370*/  ISETP.LT.OR P3, PT, R33, 0x2, !P1 ;  /* 0x000000022100780c */ /* 0x000fe40004f61670 */
[----:B------:R-:W-:-:S05]  /*3380*/  F2FP.F16.E5M2.UNPACK_B R30, R30 ;  /* 0x0000001eff1e723e */ /* 0x000fca00020004ff */
[----:B------:R-:W-:-:S05]  /*3390*/  HADD2.F32 R30, -RZ, R30.H0_H0 ;  /* 0x2000001eff1e7230 */ /* 0x000fca0000004100 */
[----:B------:R-:W-:-:S04]  /*33a0*/  FMUL R30, R30, R9 ;  /* 0x000000091e1e7220 */ /* 0x000fc80000400000 */
[----:B--2---:R-:W-:-:S05]  /*33b0*/  FFMA R30, R143, R8, R30 ;  /* 0x000000088f1e7223 */ /* 0x004fca000000001e */
[----:B------:R-:W-:Y:S02]  /*33c0*/  F2FP.SATFINITE.E5M2.F32.PACK_AB_MERGE_C R31, RZ, R30, RZ ;  /* 0x0000001eff1f723e */ /* 0x000fe400048060ff */
[----:B------:R-:W-:-:S03]  /*33d0*/  PRMT R30, RZ, 0x7610, R30 ;  /* 0x00007610ff1e7816 */ /* 0x000fc6000000001e */
[----:B------:R1:W-:Y:S01]  /*33e0*/  @!P5 STG.E.U8 desc[UR16][R24.64], R31 ;  /* 0x0000001f1800d986 */ /* 0x0003e2000c101110 */
[----:B------:R-:W-:Y:S05]  /*33f0*/  @P3 BRA `(.L_x_40) ;  /* 0x0000000000043947 */ /* 0x000fea0003800000 */
[----:B------:R2:W5:Y:S02]  /*3400*/  LDG.E.U8 R30, desc[UR16][R28.64+0x1] ;  /* 0x000001101c1e7981 */ /* 0x000564000c1e1100 */
.L_x_40:
[----:B------:R-:W-:Y:S05]  /*3410*/  BSYNC B1 ;  /* 0x0000000000017941 */ /* 0x000fea0003800000 */
.L_x_39:
[----:B-----5:R-:W-:Y:S01]  /*3420*/  LOP3.LUT R30, R30, 0xff, RZ, 0xc0, !PT ;  /* 0x000000ff1e1e7812 */ /* 0x020fe200078ec0ff */
[----:B------:R-:W-:Y:S01]  /*3430*/  BSSY B1, `(.L_x_41) ;  /* 0x0000013000017945 */ /* 0x000fe20003800000 */
[----:B------:R-:W-:Y:S02]  /*3440*/  IADD3 R39, P2, R35, 0x8, RZ ;  /* 0x0000000823277810 */ /* 0x000fe40007f5e0ff */
[----:B------:R-:W-:-:S03]  /*3450*/  F2FP.F16.E5M2.UNPACK_B R30, R30 ;  /* 0x0000001eff1e723e */ /* 0x000fc600020004ff */
[----:B-1----:R-:W-:Y:S01]  /*3460*/  IMAD.X R31, RZ, RZ, R27, P2 ;  /* 0x000000ffff1f7224 */ /* 0x002fe200010e061b */
[----:B------:R-:W-:Y:S01]  /*3470*/  ISETP.GE.AND P2, PT, R34, 0x9, PT ;  /* 0x000000092200780c */ /* 0x000fe20003f46270 */
[----:B------:R-:W-:Y:S02]  /*3480*/  HADD2.F32 R30, -RZ, R30.H0_H0 ;  /* 0x2000001eff1e7230 */ /* 0x000fe40000004100 */
[----:B------:R-:W-:Y:S01]  /*3490*/  IMAD R36, R31, UR6, RZ ;  /* 0x000000061f247c24 */ /* 0x000fe2000f8e02ff */
[----:B------:R-:W-:Y:S02]  /*34a0*/  ISETP.LT.OR P5, PT, R33, 0x1, !P2 ;  /* 0x000000012100780c */ /* 0x000fe400057a1670 */
[----:B------:R-:W-:Y:S01]  /*34b0*/  FMUL R37, R30, R9 ;  /* 0x000000091e257220 */ /* 0x000fe20000400000 */
[----:B------:R-:W-:-:S04]  /*34c0*/  IMAD.WIDE.U32 R30, R39, UR6, R6 ;  /* 0x00000006271e7c25 */ /* 0x000fc8000f8e0006 */
[----:B------:R-:W-:Y:S01]  /*34d0*/  FFMA R37, R142, R8, R37 ;  /* 0x000000088e257223 */ /* 0x000fe20000000025 */
[--C-:B------:R-:W-:Y:S01]  /*34e0*/  IMAD R39, R39, UR7, R36.reuse ;  /* 0x0000000727277c24 */ /* 0x100fe2000f8e0224 */
[----:B------:R-:W-:Y:S02]  /*34f0*/  IADD3 R30, P6, R30, UR10, RZ ;  /* 0x0000000a1e1e7c10 */ /* 0x000fe4000ffde0ff */
[----:B------:R-:W-:Y:S02]  /*3500*/  PRMT R36, RZ, 0x7610, R36 ;  /* 0x00007610ff247816 */ /* 0x000fe40000000024 */
[----:B------:R-:W-:Y:S02]  /*3510*/  F2FP.SATFINITE.E5M2.F32.PACK_AB_MERGE_C R37, RZ, R37, RZ ;  /* 0x00000025ff25723e */ /* 0x000fe400048060ff */
[----:B------:R-:W-:-:S03]  /*3520*/  IADD3.X R31, R31, UR11, R39, P6, !PT ;  /* 0x0000000b1f1f7c10 */ /* 0x000fc6000b7fe427 */
[----:B------:R1:W-:Y:S01]  /*3530*/  @!P3 STG.E.U8 desc[UR16][R24.64+0x1], R37 ;  /* 0x000001251800b986 */ /* 0x0003e2000c101110 */
[----:B------:R-:W-:Y:S05]  /*3540*/  @P5 BRA `(.L_x_42) ;  /* 0x0000000000045947 */ /* 0x000fea0003800000 */
[----:B------:R3:W5:Y:S02]  /*3550*/  LDG.E.U8 R36, desc[UR16][R30.64] ;  /* 0x000000101e247981 */ /* 0x000764000c1e1100 */
.L_x_42:
[----:B------:R-:W-:Y:S05]  /*3560*/  BSYNC B1 ;  /* 0x0000000000017941 */ /* 0x000fea0003800000 */
.L_x_41:
[----:B-----5:R-:W-:Y:S01]  /*3570*/  LOP3.LUT R36, R36, 0xff, RZ, 0xc0, !PT ;  /* 0x000000ff24247812 */ /* 0x020fe200078ec0ff */
[----:B------:R-:W-:Y:S01]  /*3580*/  BSSY B1, `(.L_x_43) ;  /* 0x000000b000017945 */ /* 0x000fe20003800000 */
[----:B------:R-:W-:Y:S02]  /*3590*/  ISETP.LT.OR P3, PT, R33, 0x2, !P2 ;  /* 0x000000022100780c */ /* 0x000fe40005761670 */
[----:B------:R-:W-:-:S05]  /*35a0*/  F2FP.F16.E5M2.UNPACK_B R36, R36 ;  /* 0x00000024ff24723e */ /* 0x000fca00020004ff */
[----:B------:R-:W-:-:S05]  /*35b0*/  HADD2.F32 R36, -RZ, R36.H0_H0 ;  /* 0x20000024ff247230 */ /* 0x000fca0000004100 */
[----:B------:R-:W-:-:S04]  /*35c0*/  FMUL R36, R36, R9 ;  /* 0x0000000924247220 */ /* 0x000fc80000400000 */
[----:B------:R-:W-:-:S05]  /*35d0*/  FFMA R36, R141, R8, R36 ;  /* 0x000000088d247223 */ /* 0x000fca0000000024 */
[----:B-1----:R-:W-:Y:S02]  /*35e0*/  F2FP.SATFINITE.E5M2.F32.PACK_AB_MERGE_C R37, RZ, R36, RZ ;  /* 0x00000024ff25723e */ /* 0x002fe400048060ff */
[----:B------:R-:W-:-:S03]  /*35f0*/  PRMT R36, RZ, 0x7610, R36 ;  /* 0x00007610ff247816 */ /* 0x000fc60000000024 */
[----:B------:R1:W-:Y:S01]  /*3600*/  @!P5 STG.E.U8 desc[UR16][R14.64], R37 ;  /* 0x000000250e00d986 */ /* 0x0003e2000c101110 */
[----:B------:R-:W-:Y:S05]  /*3610*/  @P3 BRA `(.L_x_44) ;  /* 0x0000000000043947 */ /* 0x000fea0003800000 */
[----:B------:R4:W5:Y:S02]  /*3620*/  LDG.E.U8 R36, desc[UR16][R30.64+0x1] ;  /* 0x000001101e247981 */ /* 0x000964000c1e1100 */
.L_x_44:
[----:B------:R-:W-:Y:S05]  /*3630*/  BSYNC B1 ;  /* 0x0000000000017941 */ /* 0x000fea0003800000 */
.L_x_43:
[----:B-----5:R-:W-:Y:S01]  /*3640*/  LOP3.LUT R36, R36, 0xff, RZ, 0xc0, !PT ;  /* 0x000000ff24247812 */ /* 0x020fe200078ec0ff */
[----:B------:R-:W-:Y:S01]  /*3650*/  BSSY B1, `(.L_x_45) ;  /* 0x000000b000017945 */ /* 0x000fe20003800000 */
[----:B------:R-:W-:Y:S02]  /*3660*/  ISETP.LT.OR P5, PT, R33, 0x9, !P1 ;  /* 0x000000092100780c */ /* 0x000fe40004fa1670 */
[----:B------:R-:W-:-:S05]  /*3670*/  F2FP.F16.E5M2.UNPACK_B R36, R36 ;  /* 0x00000024ff24723e */ /* 0x000fca00020004ff */
[----:B------:R-:W-:-:S05]  /*3680*/  HADD2.F32 R36, -RZ, R36.H0_H0 ;  /* 0x20000024ff247230 */ /* 0x000fca0000004100 */
[----:B-1----:R-:W-:Y:S01]  /*3690*/  FMUL R37, R36, R9 ;  /* 0x0000000924257220 */ /* 0x002fe20000400000 */
[----:B------:R-:W-:-:S03]  /*36a0*/  PRMT R36, RZ, 0x7610, R36 ;  /* 0x00007610ff247816 */ /* 0x000fc60000000024 */
[----:B------:R-:W-:-:S05]  /*36b0*/  FFMA R37, R140, R8, R37 ;  /* 0x000000088c257223 */ /* 0x000fca0000000025 */
[----:B------:R-:W-:-:S05]  /*36c0*/  F2FP.SATFINITE.E5M2.F32.PACK_AB_MERGE_C R37, RZ, R37, RZ ;  /* 0x00000025ff25723e */ /* 0x000fca00048060ff */
[----:B------:R1:W-:Y:S01]  /*36d0*/  @!P3 STG.E.U8 desc[UR16][R14.64+0x1], R37 ;  /* 0x000001250e00b986 */ /* 0x0003e2000c101110 */
[----:B------:R-:W-:Y:S05]  /*36e0*/  @P5 BRA `(.L_x_46) ;  /* 0x0000000000045947 */ /* 0x000fea0003800000 */
[----:B------:R0:W5:Y:S02]  /*36f0*/  LDG.E.U8 R36, desc[UR16][R28.64+0x8] ;  /* 0x000008101c247981 */ /* 0x000164000c1e1100 */
.L_x_46:
[----:B------:R-:W-:Y:S05]  /*3700*/  BSYNC B1 ;  /* 0x0000000000017941 */ /* 0x000fea0003800000 */
.L_x_45:
        /* <DEDUP_REMOVED lines=12> */
.L_x_48:
[----:B------:R-:W-:Y:S05]  /*37d0*/  BSYNC B1 ;  /* 0x0000000000017941 */ /* 0x000fea0003800000 */
.L_x_47:
        /* <DEDUP_REMOVED lines=12> */
.L_x_50:
[----:B------:R-:W-:Y:S05]  /*38a0*/  BSYNC B1 ;  /* 0x0000000000017941 */ /* 0x000fea0003800000 */
.L_x_49:
        /* <DEDUP_REMOVED lines=12> */
.L_x_52:
[----:B------:R-:W-:Y:S05]  /*3970*/  BSYNC B1 ;  /* 0x0000000000017941 */ /* 0x000fea0003800000 */
.L_x_51:
        /* <DEDUP_REMOVED lines=12> */
.L_x_54:
[----:B------:R-:W-:Y:S05]  /*3a40*/  BSYNC B1 ;  /* 0x0000000000017941 */ /* 0x000fea0003800000 */
.L_x_53:
        /* <DEDUP_REMOVED lines=12> */
.L_x_56:
[----:B------:R-:W-:Y:S05]  /*3b10*/  BSYNC B1 ;  /* 0x0000000000017941 */ /* 0x000fea0003800000 */
.L_x_55:
        /* <DEDUP_REMOVED lines=12> */
.L_x_58:
[----:B------:R-:W-:Y:S05]  /*3be0*/  BSYNC B1 ;  /* 0x0000000000017941 */ /* 0x000fea0003800000 */
.L_x_57:
        /* <DEDUP_REMOVED lines=12> */
.L_x_60:
[----:B------:R-:W-:Y:S05]  /*3cb0*/  BSYNC B1 ;  /* 0x0000000000017941 */ /* 0x000fea0003800000 */
.L_x_59:
        /* <DEDUP_REMOVED lines=12> */
.L_x_62:
[----:B------:R-:W-:Y:S05]  /*3d80*/  BSYNC B1 ;  /* 0x0000000000017941 */ /* 0x000fea0003800000 */
.L_x_61:
        /* <DEDUP_REMOVED lines=12> */
.L_x_64:
[----:B------:R-:W-:Y:S05]  /*3e50*/  BSYNC B1 ;  /* 0x0000000000017941 */ /* 0x000fea0003800000 */
.L_x_63:
        /* <DEDUP_REMOVED lines=12> */
.L_x_66:
[----:B------:R-:W-:Y:S05]  /*3f20*/  BSYNC B1 ;  /* 0x0000000000017941 */ /* 0x000fea0003800000 */
.L_x_65:
        /* <DEDUP_REMOVED lines=12> */
.L_x_68:
[----:B------:R-:W-:Y:S05]  /*3ff0*/  BSYNC B1 ;  /* 0x0000000000017941 */ /* 0x000fea0003800000 */
.L_x_67:
        /* <DEDUP_REMOVED lines=12> */
.L_x_70:
[----:B------:R-:W-:Y:S05]  /*40c0*/  BSYNC B1 ;  /* 0x0000000000017941 */ /* 0x000fea0003800000 */
.L_x_69:
        /* <DEDUP_REMOVED lines=12> */
.L_x_72:
[----:B------:R-:W-:Y:S05]  /*4190*/  BSYNC B1 ;  /* 0x0000000000017941 */ /* 0x000fea0003800000 */
.L_x_71:
        /* <DEDUP_REMOVED lines=12> */
.L_x_74:
[----:B------:R-:W-:Y:S05]  /*4260*/  BSYNC B1 ;  /* 0x0000000000017941 */ /* 0x000fea0003800000 */
.L_x_73:
        /* <DEDUP_REMOVED lines=12> */
.L_x_76:
[----:B------:R-:W-:Y:S05]  /*4330*/  BSYNC B1 ;  /* 0x0000000000017941 */ /* 0x000fea0003800000 */
.L_x_75:
        /* <DEDUP_REMOVED lines=12> */
.L_x_78:
[----:B------:R-:W-:Y:S05]  /*4400*/  BSYNC B1 ;  /* 0x0000000000017941 */ /* 0x000fea0003800000 */
.L_x_77:
        /* <DEDUP_REMOVED lines=12> */
.L_x_80:
[----:B------:R-:W-:Y:S05]  /*44d0*/  BSYNC B1 ;  /* 0x0000000000017941 */ /* 0x000fea0003800000 */
.L_x_79:
        /* <DEDUP_REMOVED lines=12> */
.L_x_82:
[----:B------:R-:W-:Y:S05]  /*45a0*/  BSYNC B1 ;  /* 0x0000000000017941 */ /* 0x000fea0003800000 */
.L_x_81:
        /* <DEDUP_REMOVED lines=12> */
.L_x_84:
[----:B------:R-:W-:Y:S05]  /*4670*/  BSYNC B1 ;  /* 0x0000000000017941 */ /* 0x000fea0003800000 */
.L_x_83:
        /* <DEDUP_REMOVED lines=12> */
.L_x_86:
[----:B------:R-:W-:Y:S05]  /*4740*/  BSYNC B1 ;  /* 0x0000000000017941 */ /* 0x000fea0003800000 */
.L_x_85:
        /* <DEDUP_REMOVED lines=12> */
.L_x_88:
[----:B------:R-:W-:Y:S05]  /*4810*/  BSYNC B1 ;  /* 0x0000000000017941 */ /* 0x000fea0003800000 */
.L_x_87:
        /* <DEDUP_REMOVED lines=12> */
.L_x_90:
[----:B------:R-:W-:Y:S05]  /*48e0*/  BSYNC B1 ;  /* 0x0000000000017941 */ /* 0x000fea0003800000 */
.L_x_89:
        /* <DEDUP_REMOVED lines=12> */
.L_x_92:
[----:B------:R-:W-:Y:S05]  /*49b0*/  BSYNC B1 ;  /* 0x0000000000017941 */ /* 0x000fea0003800000 */
.L_x_91:
        /* <DEDUP_REMOVED lines=12> */
.L_x_94:
[----:B------:R-:W-:Y:S05]  /*4a80*/  BSYNC B1 ;  /* 0x0000000000017941 */ /* 0x000fea0003800000 */
.L_x_93:
        /* <DEDUP_REMOVED lines=12> */
.L_x_96:
[----:B------:R-:W-:Y:S05]  /*4b50*/  BSYNC B1 ;  /* 0x0000000000017941 */ /* 0x000fea0003800000 */
.L_x_95:
[----:B-----5:R-:W-:Y:S01]  /*4b60*/  LOP3.LUT R36, R36, 0xff, RZ, 0xc0, !PT ;  /* 0x000000ff24247812 */ /* 0x020fe200078ec0ff */
[----:B------:R-:W-:Y:S01]  /*4b70*/  BSSY B1, `(.L_x_97) ;  /* 0x000000b000017945 */ /* 0x000fe20003800000 */
[----:B------:R-:W-:Y:S02]  /*4b80*/  ISETP.LT.OR P3, PT, R33, 0x39, !P2 ;  /* 0x000000392100780c */ /* 0x000fe40005761670 */
[----:B------:R-:W-:Y:S02]  /*4b90*/  F2FP.F16.E5M2.UNPACK_B R36, R36 ;  /* 0x00000024ff24723e */ /* 0x000fe400020004ff */
[----:B0-2---:R-:W-:-:S03]  /*4ba0*/  PRMT R28, RZ, 0x7610, R28 ;  /* 0x00007610ff1c7816 */ /* 0x005fc6000000001c */
[----:B------:R-:W-:-:S05]  /*4bb0*/  HADD2.F32 R36, -RZ, R36.H0_H0 ;  /* 0x20000024ff247230 */ /* 0x000fca0000004100 */
[----:B------:R-:W-:-:S04]  /*4bc0*/  FMUL R29, R36, R9 ;  /* 0x00000009241d7220 */ /* 0x000fc80000400000 */
[----:B------:R-:W-:-:S05]  /*4bd0*/  FFMA R29, R114, R8, R29 ;  /* 0x00000008721d7223 */ /* 0x000fca000000001d */
[----:B------:R-:W-:-:S05]  /*4be0*/  F2FP.SATFINITE.E5M2.F32.PACK_AB_MERGE_C R29, RZ, R29, RZ ;  /* 0x0000001dff1d723e */ /* 0x000fca00048060ff */
[----:B------:R0:W-:Y:S01]  /*4bf0*/  @!P1 STG.E.U8 desc[UR16][R24.64+0x39], R29 ;  /* 0x0000391d18009986 */ /* 0x0001e2000c101110 */
[----:B------:R-:W-:Y:S05]  /*4c00*/  @P3 BRA `(.L_x_98) ;  /* 0x0000000000043947 */ /* 0x000fea0003800000 */
[----:B------:R2:W5:Y:S02]  /*4c10*/  LDG.E.U8 R28, desc[UR16][R30.64+0x38] ;  /* 0x000038101e1c7981 */ /* 0x000564000c1e1100 */
.L_x_98:
[----:B------:R-:W-:Y:S05]  /*4c20*/  BSYNC B1 ;  /* 0x0000000000017941 */ /* 0x000fea0003800000 */
.L_x_97:
[----:B-----5:R-:W-:Y:S01]  /*4c30*/  LOP3.LUT R28, R28, 0xff, RZ, 0xc0, !PT ;  /* 0x000000ff1c1c7812 */ /* 0x020fe200078ec0ff */
[----:B------:R-:W-:Y:S01]  /*4c40*/  BSSY B1, `(.L_x_99) ;  /* 0x000000b000017945 */ /* 0x000fe20003800000 */
[----:B------:R-:W-:Y:S02]  /*4c50*/  ISETP.LT.OR P2, PT, R33, 0x3a, !P2 ;  /* 0x0000003a2100780c */ /* 0x000fe40005741670 */
[----:B------:R-:W-:Y:S02]  /*4c60*/  F2FP.F16.E5M2.UNPACK_B R28, R28 ;  /* 0x0000001cff1c723e */ /* 0x000fe400020004ff */
[----:B01----:R-:W-:-:S03]  /*4c70*/  PRMT R24, RZ, 0x7610, R24 ;  /* 0x00007610ff187816 */ /* 0x003fc60000000018 */
[----:B------:R-:W-:-:S05]  /*4c80*/  HADD2.F32 R28, -RZ, R28.H0_H0 ;  /* 0x2000001cff1c7230 */ /* 0x000fca0000004100 */
[----:B------:R-:W-:-:S04]  /*4c90*/  FMUL R28, R28, R9 ;  /* 0x000000091c1c7220 */ /* 0x000fc80000400000 */
[----:B------:R-:W-:-:S05]  /*4ca0*/  FFMA R28, R113, R8, R28 ;  /* 0x00000008711c7223 */ /* 0x000fca000000001c */
[----:B------:R-:W-:-:S05]  /*4cb0*/  F2FP.SATFINITE.E5M2.F32.PACK_AB_MERGE_C R25, RZ, R28, RZ ;  /* 0x0000001cff19723e */ /* 0x000fca00048060ff */
[----:B------:R0:W-:Y:S01]  /*4cc0*/  @!P3 STG.E.U8 desc[UR16][R14.64+0x38], R25 ;  /* 0x000038190e00b986 */ /* 0x0001e2000c101110 */
[----:B------:R-:W-:Y:S05]  /*4cd0*/  @P2 BRA `(.L_x_100) ;  /* 0x0000000000042947 */ /* 0x000fea0003800000 */
[----:B------:R1:W5:Y:S02]  /*4ce0*/  LDG.E.U8 R24, desc[UR16][R30.64+0x39] ;  /* 0x000039101e187981 */ /* 0x000364000c1e1100 */
.L_x_100:
[----:B------:R-:W-:Y:S05]  /*4cf0*/  BSYNC B1 ;  /* 0x0000000000017941 */ /* 0x000fea0003800000 */
.L_x_99:
[----:B-----5:R-:W-:Y:S01]  /*4d00*/  LOP3.LUT R24, R24, 0xff, RZ, 0xc0, !PT ;  /* 0x000000ff18187812 */ /* 0x020fe200078ec0ff */
[----:B------:R-:W-:Y:S01]  /*4d10*/  BSSY B1, `(.L_x_101) ;  /* 0x0000013000017945 */ /* 0x000fe20003800000 */
[----:B-1234-:R-:W-:Y:S02]  /*4d20*/  IADD3 R31, P1, R35, 0x80, RZ ;  /* 0x00000080231f7810 */ /* 0x01efe40007f3e0ff */
[----:B------:R-:W-:-:S03]  /*4d30*/  F2FP.F16.E5M2.UNPACK_B R24, R24 ;  /* 0x00000018ff18723e */ /* 0x000fc600020004ff */
[----:B0-----:R-:W-:Y:S01]  /*4d40*/  IMAD.X R25, RZ, RZ, R27, P1 ;  /* 0x000000ffff197224 */ /* 0x001fe200008e061b */
        /* <DEDUP_REMOVED lines=15> */
.L_x_102:
[----:B------:R-:W-:Y:S05]  /*4e40*/  BSYNC B1 ;  /* 0x0000000000017941 */ /* 0x000fea0003800000 */
.L_x_101:
[----:B-----5:R-:W-:Y:S01]  /*4e50*/  LOP3.LUT R28, R28, 0xff, RZ, 0xc0, !PT ;  /* 0x000000ff1c1c7812 */ /* 0x020fe200078ec0ff */
[----:B------:R-:W-:Y:S01]  /*4e60*/  BSSY B1, `(.L_x_103) ;  /* 0x000000b000017945 */ /* 0x000fe20003800000 */
[----:B------:R-:W-:Y:S02]  /*4e70*/  ISETP.LT.OR P3, PT, R33, 0x2, !P1 ;  /* 0x000000022100780c */ /* 0x000fe40004f61670 */
[----:B------:R-:W-:Y:S02]  /*4e80*/  F2FP.F16.E5M2.UNPACK_B R28, R28 ;  /* 0x0000001cff1c723e */ /* 0x000fe400020004ff */
[----:B0-----:R-:W-:-:S03]  /*4e90*/  PRMT R14, RZ, 0x7610, R14 ;  /* 0x00007610ff0e7816 */ /* 0x001fc6000000000e */
[----:B------:R-:W-:-:S05]  /*4ea0*/  HADD2.F32 R28, -RZ, R28.H0_H0 ;  /* 0x2000001cff1c7230 */ /* 0x000fca0000004100 */
[----:B------:R-:W-:-:S04]  /*4eb0*/  FMUL R28, R28, R9 ;  /* 0x000000091c1c7220 */ /* 0x000fc80000400000 */
[----:B------:R-:W-:-:S05]  /*4ec0*/  FFMA R28, R111, R8, R28 ;  /* 0x000000086f1c7223 */ /* 0x000fca000000001c */
[----:B------:R-:W-:-:S05]  /*4ed0*/  F2FP.SATFINITE.E5M2.F32.PACK_AB_MERGE_C R15, RZ, R28, RZ ;  /* 0x0000001cff0f723e */ /* 0x000fca00048060ff */
[----:B------:R0:W-:Y:S01]  /*4ee0*/  @!P5 STG.E.U8 desc[UR16][R12.64], R15 ;  /* 0x0000000f0c00d986 */ /* 0x0001e2000c101110 */
[----:B------:R-:W-:Y:S05]  /*4ef0*/  @P3 BRA `(.L_x_104) ;  /* 0x0000000000043947 */ /* 0x000fea0003800000 */
[----:B------:R2:W5:Y:S02]  /*4f00*/  LDG.E.U8 R14, desc[UR16][R24.64+0x1] ;  /* 0x00000110180e7981 */ /* 0x000564000c1e1100 */
.L_x_104:
[----:B------:R-:W-:Y:S05]  /*4f10*/  BSYNC B1 ;  /* 0x0000000000017941 */ /* 0x000fea0003800000 */
.L_x_103:
[----:B-----5:R-:W-:Y:S01]  /*4f20*/  LOP3.LUT R14, R14, 0xff, RZ, 0xc0, !PT ;  /* 0x000000ff0e0e7812 */ /* 0x020fe200078ec0ff */
[----:B------:R-:W-:Y:S01]  /*4f30*/  BSSY B1, `(.L_x_105) ;  /* 0x0000013000017945 */ /* 0x000fe20003800000 */
[----:B------:R-:W-:Y:S02]  /*4f40*/  IADD3 R35, P2, R35, 0x88, RZ ;  /* 0x0000008823237810 */ /* 0x000fe40007f5e0ff */
[----:B------:R-:W-:-:S03]  /*4f50*/  F2FP.F16.E5M2.UNPACK_B R14, R14 ;  /* 0x0000000eff0e723e */ /* 0x000fc600020004ff */
[----:B------:R-:W-:Y:S01]  /*4f60*/  IMAD.X R26, RZ, RZ, R27, P2 ;  /* 0x000000ffff1a7224 */ /* 0x000fe200010e061b */
[----:B------:R-:W-:Y:S01]  /*4f70*/  ISETP.GE.AND P2, PT, R34, 0x89, PT ;  /* 0x000000892200780c */ /* 0x000fe20003f46270 */
[----:B------:R-:W-:Y:S02]  /*4f80*/  HADD2.F32 R14, -RZ, R14.H0_H0 ;  /* 0x2000000eff0e7230 */ /* 0x000fe40000004100 */
[----:B------:R-:W-:Y:S01]  /*4f90*/  IMAD R26, R26, UR6, RZ ;  /* 0x000000061a1a7c24 */ /* 0x000fe2000f8e02ff */
[----:B------:R-:W-:Y:S01]  /*4fa0*/  ISETP.LT.OR P5, PT, R33, 0x1, !P2 ;  /* 0x000000012100780c */ /* 0x000fe200057a1670 */
[----:B------:R-:W-:-:S04]  /*4fb0*/  IMAD.WIDE.U32 R6, R35, UR6, R6 ;  /* 0x0000000623067c25 */ /* 0x000fc8000f8e0006 */
[----:B0-----:R-:W-:Y:S01]  /*4fc0*/  FMUL R15, R14, R9 ;  /* 0x000000090e0f7220 */ /* 0x001fe20000400000 */
[----:B------:R-:W-:Y:S01]  /*4fd0*/  PRMT R14, RZ, 0x7610, R14 ;  /* 0x00007610ff0e7816 */ /* 0x000fe2000000000e */
[----:B------:R-:W-:Y:S02]  /*4fe0*/  IMAD R35, R35, UR7, R26 ;  /* 0x0000000723237c24 */ /* 0x000fe4000f8e021a */
[----:B------:R-:W-:Y:S01]  /*4ff0*/  FFMA R15, R110, R8, R15 ;  /* 0x000000086e0f7223 */ /* 0x000fe2000000000f */
[----:B------:R-:W-:-:S04]  /*5000*/  IADD3 R6, P6, R6, UR10, RZ ;  /* 0x0000000a06067c10 */ /* 0x000fc8000ffde0ff */
[----:B------:R-:W-:Y:S02]  /*5010*/  F2FP.SATFINITE.E5M2.F32.PACK_AB_MERGE_C R15, RZ, R15, RZ ;  /* 0x0000000fff0f723e */ /* 0x000fe400048060ff */
[----:B------:R-:W-:-:S03]  /*5020*/  IADD3.X R7, R7, UR11, R35, P6, !PT ;  /* 0x0000000b07077c10 */ /* 0x000fc6000b7fe423 */
[----:B------:R0:W-:Y:S01]  /*5030*/  @!P3 STG.E.U8 desc[UR16][R12.64+0x1], R15 ;  /* 0x0000010f0c00b986 */ /* 0x0001e2000c101110 */
[----:B------:R-:W-:Y:S05]  /*5040*/  @P5 BRA `(.L_x_106) ;  /* 0x0000000000045947 */ /* 0x000fea0003800000 */
[----:B------:R3:W5:Y:S02]  /*5050*/  LDG.E.U8 R14, desc[UR16][R6.64] ;  /* 0x00000010060e7981 */ /* 0x000764000c1e1100 */
.L_x_106:
[----:B------:R-:W-:Y:S05]  /*5060*/  BSYNC B1 ;  /* 0x0000000000017941 */ /* 0x000fea0003800000 */
.L_x_105:
[----:B-----5:R-:W-:Y:S01]  /*5070*/  LOP3.LUT R14, R14, 0xff, RZ, 0xc0, !PT ;  /* 0x000000ff0e0e7812 */ /* 0x020fe200078ec0ff */
[----:B------:R-:W-:Y:S01]  /*5080*/  BSSY B1, `(.L_x_107) ;  /* 0x000000b000017945 */ /* 0x000fe20003800000 */
[----:B------:R-:W-:Y:S02]  /*5090*/  ISETP.LT.OR P3, PT, R33, 0x2, !P2 ;  /* 0x000000022100780c */ /* 0x000fe40005761670 */
[----:B------:R-:W-:-:S05]  /*50a0*/  F2FP.F16.E5M2.UNPACK_B R14, R14 ;  /* 0x0000000eff0e723e */ /* 0x000fca00020004ff */
[----:B------:R-:W-:-:S05]  /*50b0*/  HADD2.F32 R14, -RZ, R14.H0_H0 ;  /* 0x2000000eff0e7230 */ /* 0x000fca0000004100 */
[----:B------:R-:W-:-:S04]  /*50c0*/  FMUL R14, R14, R9 ;  /* 0x000000090e0e7220 */ /* 0x000fc80000400000 */
[----:B------:R-:W-:-:S05]  /*50d0*/  FFMA R14, R109, R8, R14 ;  /* 0x000000086d0e7223 */ /* 0x000fca000000000e */
[----:B0-----:R-:W-:Y:S02]  /*50e0*/  F2FP.SATFINITE.E5M2.F32.PACK_AB_MERGE_C R15, RZ, R14, RZ ;  /* 0x0000000eff0f723e */ /* 0x001fe400048060ff */
[----:B------:R-:W-:-:S03]  /*50f0*/  PRMT R14, RZ, 0x7610, R14 ;  /* 0x00007610ff0e7816 */ /* 0x000fc6000000000e */
[----:B------:R0:W-:Y:S01]  /*5100*/  @!P5 STG.E.U8 desc[UR16][R10.64], R15 ;  /* 0x0000000f0a00d986 */ /* 0x0001e2000c101110 */
[----:B------:R-:W-:Y:S05]  /*5110*/  @P3 BRA `(.L_x_108) ;  /* 0x0000000000043947 */ /* 0x000fea0003800000 */
[----:B------:R4:W5:Y:S02]  /*5120*/  LDG.E.U8 R14, desc[UR16][R6.64+0x1] ;  /* 0x00000110060e7981 */ /* 0x000964000c1e1100 */
.L_x_108:
[----:B------:R-:W-:Y:S05]  /*5130*/  BSYNC B1 ;  /* 0x0000000000017941 */ /* 0x000fea0003800000 */
.L_x_107:
[----:B-----5:R-:W-:Y:S01]  /*5140*/  LOP3.LUT R14, R14, 0xff, RZ, 0xc0, !PT ;  /* 0x000000ff0e0e7812 */ /* 0x020fe200078ec0ff */
[----:B------:R-:W-:Y:S01]  /*5150*/  BSSY B1, `(.L_x_109) ;  /* 0x000000b000017945 */ /* 0x000fe20003800000 */
[----:B------:R-:W-:Y:S02]  /*5160*/  ISETP.LT.OR P5, PT, R33, 0x9, !P1 ;  /* 0x000000092100780c */ /* 0x000fe40004fa1670 */
[----:B------:R-:W-:-:S05]  /*5170*/  F2FP.F16.E5M2.UNPACK_B R14, R14 ;  /* 0x0000000eff0e723e */ /* 0x000fca00020004ff */
[----:B------:R-:W-:-:S05]  /*5180*/  HADD2.F32 R14, -RZ, R14.H0_H0 ;  /* 0x2000000eff0e7230 */ /* 0x000fca0000004100 */
[----:B0-----:R-:W-:Y:S01]  /*5190*/  FMUL R15, R14, R9 ;  /* 0x000000090e0f7220 */ /* 0x001fe20000400000 */
[----:B------:R-:W-:-:S03]  /*51a0*/  PRMT R14, RZ, 0x7610, R14 ;  /* 0x00007610ff0e7816 */ /* 0x000fc6000000000e */
[----:B------:R-:W-:-:S05]  /*51b0*/  FFMA R15, R108, R8, R15 ;  /* 0x000000086c0f7223 */ /* 0x000fca000000000f */
[----:B------:R-:W-:-:S05]  /*51c0*/  F2FP.SATFINITE.E5M2.F32.PACK_AB_MERGE_C R15, RZ, R15, RZ ;  /* 0x0000000fff0f723e */ /* 0x000fca00048060ff */
[----:B------:R0:W-:Y:S01]  /*51d0*/  @!P3 STG.E.U8 desc[UR16][R10.64+0x1], R15 ;  /* 0x0000010f0a00b986 */ /* 0x0001e2000c101110 */
[----:B------:R-:W-:Y:S05]  /*51e0*/  @P5 BRA `(.L_x_110) ;  /* 0x0000000000045947 */ /* 0x000fea0003800000 */
[----:B------:R0:W5:Y:S02]  /*51f0*/  LDG.E.U8 R14, desc[UR16][R24.64+0x8] ;  /* 0x00000810180e7981 */ /* 0x000164000c1e1100 */
.L_x_110:
[----:B------:R-:W-:Y:S05]  /*5200*/  BSYNC B1 ;  /* 0x0000000000017941 */ /* 0x000fea0003800000 */
.L_x_109:
        /* <DEDUP_REMOVED lines=12> */
.L_x_112:
[----:B------:R-:W-:Y:S05]  /*52d0*/  BSYNC B1 ;  /* 0x0000000000017941 */ /* 0x000fea0003800000 */
.L_x_111:
        /* <DEDUP_REMOVED lines=12> */
.L_x_114:
[----:B------:R-:W-:Y:S05]  /*53a0*/  BSYNC B1 ;  /* 0x0000000000017941 */ /* 0x000fea0003800000 */
.L_x_113:
        /* <DEDUP_REMOVED lines=12> */
.L_x_116:
[----:B------:R-:W-:Y:S05]  /*5470*/  BSYNC B1 ;  /* 0x0000000000017941 */ /* 0x000fea0003800000 */
.L_x_115:
        /* <DEDUP_REMOVED lines=12> */
.L_x_118:
[----:B------:R-:W-:Y:S05]  /*5540*/  BSYNC B1 ;  /* 0x0000000000017941 */ /* 0x000fea0003800000 */
.L_x_117:
        /* <DEDUP_REMOVED lines=12> */
.L_x_120:
[----:B------:R-:W-:Y:S05]  /*5610*/  BSYNC B1 ;  /* 0x0000000000017941 */ /* 0x000fea0003800000 */
.L_x_119:
        /* <DEDUP_REMOVED lines=12> */
.L_x_122:
[----:B------:R-:W-:Y:S05]  /*56e0*/  BSYNC B1 ;  /* 0x0000000000017941 */ /* 0x000fea0003800000 */
.L_x_121:
        /* <DEDUP_REMOVED lines=12> */
.L_x_124:
[----:B------:R-:W-:Y:S05]  /*57b0*/  BSYNC B1 ;  /* 0x0000000000017941 */ /* 0x000fea0003800000 */
.L_x_123:
        /* <DEDUP_REMOVED lines=12> */
.L_x_126:
[----:B------:R-:W-:Y:S05]  /*5880*/  BSYNC B1 ;  /* 0x0000000000017941 */ /* 0x000fea0003800000 */
.L_x_125:
        /* <DEDUP_REMOVED lines=12> */
.L_x_128:
[----:B------:R-:W-:Y:S05]  /*5950*/  BSYNC B1 ;  /* 0x0000000000017941 */ /* 0x000fea0003800000 */
.L_x_127:
        /* <DEDUP_REMOVED lines=12> */
.L_x_130:
[----:B------:R-:W-:Y:S05]  /*5a20*/  BSYNC B1 ;  /* 0x0000000000017941 */ /* 0x000fea0003800000 */
.L_x_129:
        /* <DEDUP_REMOVED lines=12> */
.L_x_132:
[----:B------:R-:W-:Y:S05]  /*5af0*/  BSYNC B1 ;  /* 0x0000000000017941 */ /* 0x000fea0003800000 */
.L_x_131:
        /* <DEDUP_REMOVED lines=12> */
.L_x_134:
[----:B------:R-:W-:Y:S05]  /*5bc0*/  BSYNC B1 ;  /* 0x0000000000017941 */ /* 0x000fea0003800000 */
.L_x_133:
        /* <DEDUP_REMOVED lines=12> */
.L_x_136:
[----:B------:R-:W-:Y:S05]  /*5c90*/  BSYNC B1 ;  /* 0x0000000000017941 */ /* 0x000fea0003800000 */
.L_x_135:
        /* <DEDUP_REMOVED lines=12> */
.L_x_138:
[----:B------:R-:W-:Y:S05]  /*5d60*/  BSYNC B1 ;  /* 0x0000000000017941 */ /* 0x000fea0003800000 */
.L_x_137:
        /* <DEDUP_REMOVED lines=12> */
.L_x_140:
[----:B------:R-:W-:Y:S05]  /*5e30*/  BSYNC B1 ;  /* 0x0000000000017941 */ /* 0x000fea0003800000 */
.L_x_139:
        /* <DEDUP_REMOVED lines=12> */
.L_x_142:
[----:B------:R-:W-:Y:S05]  /*5f00*/  BSYNC B1 ;  /* 0x0000000000017941 */ /* 0x000fea0003800000 */
.L_x_141:
        /* <DEDUP_REMOVED lines=12> */
.L_x_144:
[----:B------:R-:W-:Y:S05]  /*5fd0*/  BSYNC B1 ;  /* 0x0000000000017941 */ /* 0x000fea0003800000 */
.L_x_143:
        /* <DEDUP_REMOVED lines=12> */
.L_x_146:
[----:B------:R-:W-:Y:S05]  /*60a0*/  BSYNC B1 ;  /* 0x0000000000017941 */ /* 0x000fea0003800000 */
.L_x_145:
        /* <DEDUP_REMOVED lines=12> */
.L_x_148:
[----:B------:R-:W-:Y:S05]  /*6170*/  BSYNC B1 ;  /* 0x0000000000017941 */ /* 0x000fea0003800000 */
.L_x_147:
        /* <DEDUP_REMOVED lines=12> */
.L_x_150:
[----:B------:R-:W-:Y:S05]  /*6240*/  BSYNC B1 ;  /* 0x0000000000017941 */ /* 0x000fea0003800000 */
.L_x_149:
        /* <DEDUP_REMOVED lines=12> */
.L_x_152:
[----:B------:R-:W-:Y:S05]  /*6310*/  BSYNC B1 ;  /* 0x0000000000017941 */ /* 0x000fea0003800000 */
.L_x_151:
        /* <DEDUP_REMOVED lines=12> */
.L_x_154:
[----:B------:R-:W-:Y:S05]  /*63e0*/  BSYNC B1 ;  /* 0x0000000000017941 */ /* 0x000fea0003800000 */
.L_x_153:
        /* <DEDUP_REMOVED lines=12> */
.L_x_156:
[----:B------:R-:W-:Y:S05]  /*64b0*/  BSYNC B1 ;  /* 0x0000000000017941 */ /* 0x000fea0003800000 */
.L_x_155:
        /* <DEDUP_REMOVED lines=12> */
.L_x_158:
[----:B------:R-:W-:Y:S05]  /*6580*/  BSYNC B1 ;  /* 0x0000000000017941 */ /* 0x000fea0003800000 */
.L_x_157:
        /* <DEDUP_REMOVED lines=12> */
.L_x_160:
[----:B------:R-:W-:Y:S05]  /*6650*/  BSYNC B1 ;  /* 0x0000000000017941 */ /* 0x000fea0003800000 */
.L_x_159:
        /* <DEDUP_REMOVED lines=12> */
.L_x_162:
[----:B------:R-:W-:Y:S05]  /*6720*/  BSYNC B1 ;  /* 0x0000000000017941 */ /* 0x000fea0003800000 */
.L_x_161:
        /* <DEDUP_REMOVED lines=12> */
.L_x_164:
[----:B------:R-:W-:Y:S05]  /*67f0*/  BSYNC B1 ;  /* 0x0000000000017941 */ /* 0x000fea0003800000 */
.L_x_163:
[----:B------:R-:W-:Y:S05]  /*6800*/  @P2 BRA `(.L_x_165) ;  /* 0x0000001000302947 */ /* 0x000fea0003800000 */
[----:B-----5:R-:W-:-:S04]  /*6810*/  LOP3.LUT R12, R12, 0xff, RZ, 0xc0, !PT ;  /* 0x000000ff0c0c7812 */ /* 0x020fc800078ec0ff */
[----:B------:R-:W-:-:S05]  /*6820*/  F2FP.F16.E5M2.UNPACK_B R12, R12 ;  /* 0x0000000cff0c723e */ /* 0x000fca00020004ff */
[----:B------:R-:W-:-:S05]  /*6830*/  HADD2.F32 R12, -RZ, R12.H0_H0 ;  /* 0x2000000cff0c7230 */ /* 0x000fca0000004100 */
[----:B0--34-:R-:W-:-:S04]  /*6840*/  FMUL R7, R12, R9 ;  /* 0x000000090c077220 */ /* 0x019fc80000400000 */
[----:B------:R-:W-:-:S05]  /*6850*/  FFMA R7, R18, R8, R7 ;  /* 0x0000000812077223 */ /* 0x000fca0000000007 */
[----:B------:R-:W-:-:S05]  /*6860*/  F2FP.SATFINITE.E5M2.F32.PACK_AB_MERGE_C R7, RZ, R7, RZ ;  /* 0x00000007ff07723e */ /* 0x000fca00048060ff */
[----:B------:R0:W-:Y:S01]  /*6870*/  STG.E.U8 desc[UR16][R10.64+0x39], R7 ;  /* 0x000039070a007986 */ /* 0x0001e2000c101110 */
[----:B------:R-:W-:Y:S05]  /*6880*/  BRA `(.L_x_165) ;  /* 0x0000001000107947 */ /* 0x000fea0003800000 */
.L_x_36:
[C---:B------:R-:W-:Y:S01]  /*6890*/  ISETP.GE.AND P1, PT, R34.reuse, 0x1, PT ;  /* 0x000000012200780c */ /* 0x040fe20003f26270 */
[-C--:B--2---:R-:W-:Y:S01]  /*68a0*/  FMUL R143, R143, R8.reuse ;  /* 0x000000088f8f7220 */ /* 0x084fe20000400000 */
[----:B------:R-:W-:Y:S01]  /*68b0*/  ISETP.GE.AND P2, PT, R34, 0x9, PT ;  /* 0x000000092200780c */ /* 0x000fe20003f46270 */
[-C--:B------:R-:W-:Y:S01]  /*68c0*/  FMUL R142, R142, R8.reuse ;  /* 0x000000088e8e7220 */ /* 0x080fe20000400000 */
[----:B------:R-:W-:Y:S01]  /*68d0*/  ISETP.LT.OR P3, PT, R33, 0x1, !P1 ;  /* 0x000000012100780c */ /* 0x000fe20004f61670 */
[-C--:B------:R-:W-:Y:S01]  /*68e0*/  FMUL R141, R141, R8.reuse ;  /* 0x000000088d8d7220 */ /* 0x080fe20000400000 */
[C---:B------:R-:W-:Y:S01]  /*68f0*/  ISETP.LT.OR P6, PT, R33.reuse, 0x2, !P1 ;  /* 0x000000022100780c */ /* 0x040fe20004fc1670 */
[-C--:B------:R-:W-:Y:S01]  /*6900*/  FMUL R140, R140, R8.reuse ;  /* 0x000000088c8c7220 */ /* 0x080fe20000400000 */
[----:B------:R-:W-:Y:S01]  /*6910*/  ISETP.LT.OR P5, PT, R33, 0x1, !P2 ;  /* 0x000000012100780c */ /* 0x000fe200057a1670 */
[-C--:B------:R-:W-:Y:S01]  /*6920*/  FMUL R139, R139, R8.reuse ;  /* 0x000000088b8b7220 */ /* 0x080fe20000400000 */
[----:B------:R-:W-:Y:S01]  /*6930*/  F2FP.SATFINITE.E5M2.F32.PACK_AB_MERGE_C R143, RZ, R143, RZ ;  /* 0x0000008fff8f723e */ /* 0x000fe200048060ff */
[----:B------:R-:W-:Y:S01]  /*6940*/  FMUL R138, R138, R8 ;  /* 0x000000088a8a7220 */ /* 0x000fe20000400000 */
[----:B------:R-:W-:Y:S01]  /*6950*/  F2FP.SATFINITE.E5M2.F32.PACK_AB_MERGE_C R7, RZ, R142, RZ ;  /* 0x0000008eff07723e */ /* 0x000fe200048060ff */
[-C--:B------:R-:W-:Y:S01]  /*6960*/  FMUL R137, R137, R8.reuse ;  /* 0x0000000889897220 */ /* 0x080fe20000400000 */
[----:B------:R-:W-:Y:S01]  /*6970*/  F2FP.SATFINITE.E5M2.F32.PACK_AB_MERGE_C R141, RZ, R141, RZ ;  /* 0x0000008dff8d723e */ /* 0x000fe200048060ff */
[----:B------:R-:W-:Y:S01]  /*6980*/  FMUL R136, R136, R8 ;  /* 0x0000000888887220 */ /* 0x000fe20000400000 */
[----:B------:R-:W-:Y:S01]  /*6990*/  F2FP.SATFINITE.E5M2.F32.PACK_AB_MERGE_C R27, RZ, R140, RZ ;  /* 0x0000008cff1b723e */ /* 0x000fe200048060ff */
[----:B------:R-:W-:Y:S01]  /*69a0*/  @!P3 STG.E.U8 desc[UR16][R24.64], R143 ;  /* 0x0000008f1800b986 */ /* 0x000fe2000c101110 */
[----:B------:R-:W-:Y:S01]  /*69b0*/  ISETP.LT.OR P3, PT, R33, 0x2, !P2 ;  /* 0x000000022100780c */ /* 0x000fe20005761670 */
[-C--:B------:R-:W-:Y:S01]  /*69c0*/  FMUL R135, R135, R8.reuse ;  /* 0x0000000887877220 */ /* 0x080fe20000400000 */
[----:B------:R-:W-:Y:S01]  /*69d0*/  F2FP.SATFINITE.E5M2.F32.PACK_AB_MERGE_C R139, RZ, R139, RZ ;  /* 0x0000008bff8b723e */ /* 0x000fe200048060ff */
[----:B------:R0:W-:Y:S01]  /*69e0*/  @!P6 STG.E.U8 desc[UR16][R24.64+0x1], R7 ;  /* 0x000001071800e986 */ /* 0x0001e2000c101110 */
[C---:B------:R-:W-:Y:S01]  /*69f0*/  ISETP.LT.OR P6, PT, R33.reuse, 0x9, !P1 ;  /* 0x000000092100780c */ /* 0x040fe20004fc1670 */
[-C--:B------:R-:W-:Y:S01]  /*6a00*/  FMUL R134, R134, R8.reuse ;  /* 0x0000000886867220 */ /* 0x080fe20000400000 */
[----:B------:R-:W-:Y:S01]  /*6a10*/  F2FP.SATFINITE.E5M2.F32.PACK_AB_MERGE_C R137, RZ, R137, RZ ;  /* 0x00000089ff89723e */ /* 0x000fe200048060ff */
[----:B------:R-:W-:Y:S01]  /*6a20*/  @!P5 STG.E.U8 desc[UR16][R14.64], R141 ;  /* 0x0000008d0e00d986 */ /* 0x000fe2000c101110 */
[----:B------:R-:W-:Y:S01]  /*6a30*/  ISETP.LT.OR P5, PT, R33, 0xa, !P1 ;  /* 0x0000000a2100780c */ /* 0x000fe20004fa1670 */
[----:B------:R-:W-:Y:S01]  /*6a40*/  FMUL R133, R133, R8 ;  /* 0x0000000885857220 */ /* 0x000fe20000400000 */
[----:B------:R-:W-:Y:S01]  /*6a50*/  F2FP.SATFINITE.E5M2.F32.PACK_AB_MERGE_C R29, RZ, R136, RZ ;  /* 0x00000088ff1d723e */ /* 0x000fe200048060ff */
[-C--:B------:R-:W-:Y:S01]  /*6a60*/  FMUL R132, R132, R8.reuse ;  /* 0x0000000884847220 */ /* 0x080fe20000400000 */
[----:B------:R-:W-:Y:S01]  /*6a70*/  F2FP.SATFINITE.E5M2.F32.PACK_AB_MERGE_C R135, RZ, R135, RZ ;  /* 0x00000087ff87723e */ /* 0x000fe200048060ff */
[----:B------:R1:W-:Y:S01]  /*6a80*/  @!P3 STG.E.U8 desc[UR16][R14.64+0x1], R27 ;  /* 0x0000011b0e00b986 */ /* 0x0003e2000c101110 */
[----:B------:R-:W-:Y:S01]  /*6a90*/  ISETP.LT.OR P3, PT, R33, 0x9, !P2 ;  /* 0x000000092100780c */ /* 0x000fe20005761670 */
[----:B------:R-:W-:Y:S01]  /*6aa0*/  FMUL R131, R131, R8 ;  /* 0x0000000883837220 */ /* 0x000fe20000400000 */
[----:B0-----:R-:W-:Y:S01]  /*6ab0*/  F2FP.SATFINITE.E5M2.F32.PACK_AB_MERGE_C R7, RZ, R138, RZ ;  /* 0x0000008aff07723e */ /* 0x001fe200048060ff */
[----:B------:R-:W-:Y:S01]  /*6ac0*/  @!P6 STG.E.U8 desc[UR16][R24.64+0x8], R139 ;  /* 0x0000088b1800e986 */ /* 0x000fe2000c101110 */
[C---:B------:R-:W-:Y:S01]  /*6ad0*/  ISETP.LT.OR P6, PT, R33.reuse, 0xa, !P2 ;  /* 0x0000000a2100780c */ /* 0x040fe200057c1670 */
[-C--:B------:R-:W-:Y:S01]  /*6ae0*/  FMUL R130, R130, R8.reuse ;  /* 0x0000000882827220 */ /* 0x080fe20000400000 */
[----:B------:R-:W-:Y:S01]  /*6af0*/  F2FP.SATFINITE.E5M2.F32.PACK_AB_MERGE_C R133, RZ, R133, RZ ;  /* 0x00000085ff85723e */ /* 0x000fe200048060ff */
[----:B------:R0:W-:Y:S01]  /*6b00*/  @!P5 STG.E.U8 desc[UR16][R24.64+0x9], R7 ;  /* 0x000009071800d986 */ /* 0x0001e2000c101110 */
[----:B------:R-:W-:Y:S01]  /*6b10*/  ISETP.LT.OR P5, PT, R33, 0x11, !P1 ;  /* 0x000000112100780c */ /* 0x000fe20004fa1670 */
[-C--:B------:R-:W-:Y:S01]  /*6b20*/  FMUL R129, R129, R8.reuse ;  /* 0x0000000881817220 */ /* 0x080fe20000400000 */
[----:B------:R-:W-:Y:S01]  /*6b30*/  F2FP.SATFINITE.E5M2.F32.PACK_AB_MERGE_C R131, RZ, R131, RZ ;  /* 0x00000083ff83723e */ /* 0x000fe200048060ff */
[----:B------:R-:W-:Y:S01]  /*6b40*/  FMUL R128, R128, R8 ;  /* 0x0000000880807220 */ /* 0x000fe20000400000 */
[----:B-1----:R-:W-:Y:S01]  /*6b50*/  F2FP.SATFINITE.E5M2.F32.PACK_AB_MERGE_C R27, RZ, R132, RZ ;  /* 0x00000084ff1b723e */ /* 0x002fe200048060ff */
[----:B------:R-:W-:Y:S01]  /*6b60*/  @!P3 STG.E.U8 desc[UR16][R14.64+0x8], R137 ;  /* 0x000008890e00b986 */ /* 0x000fe2000c101110 */
[----:B------:R-:W-:Y:S01]  /*6b70*/  ISETP.LT.OR P3, PT, R33, 0x12, !P1 ;  /* 0x000000122100780c */ /* 0x000fe20004f61670 */
[-C--:B------:R-:W-:Y:S01]  /*6b80*/  FMUL R127, R127, R8.reuse ;  /* 0x000000087f7f7220 */ /* 0x080fe20000400000 */
[----:B------:R-:W-:Y:S01]  /*6b90*/  F2FP.SATFINITE.E5M2.F32.PACK_AB_MERGE_C R129, RZ, R129, RZ ;  /* 0x00000081ff81723e */ /* 0x000fe200048060ff */
[----:B------:R1:W-:Y:S01]  /*6ba0*/  @!P6 STG.E.U8 desc[UR16][R14.64+0x9], R29 ;  /* 0x0000091d0e00e986 */ /* 0x0003e2000c101110 */
[C---:B------:R-:W-:Y:S01]  /*6bb0*/  ISETP.LT.OR P6, PT, R33.reuse, 0x11, !P2 ;  /* 0x000000112100780c */ /* 0x040fe200057c1670 */
[----:B------:R-:W-:Y:S01]  /*6bc0*/  FMUL R126, R126, R8 ;  /* 0x000000087e7e7220 */ /* 0x000fe20000400000 */
[----:B0-----:R-:W-:Y:S01]  /*6bd0*/  F2FP.SATFINITE.E5M2.F32.PACK_AB_MERGE_C R7, RZ, R134, RZ ;  /* 0x00000086ff07723e */ /* 0x001fe200048060ff */
[----:B------:R-:W-:Y:S01]  /*6be0*/  @!P5 STG.E.U8 desc[UR16][R24.64+0x10], R135 ;  /* 0x000010871800d986 */ /* 0x000fe2000c101110 */
[----:B------:R-:W-:Y:S01]  /*6bf0*/  ISETP.LT.OR P5, PT, R33, 0x12, !P2 ;  /* 0x000000122100780c */ /* 0x000fe200057a1670 */
[-C--:B------:R-:W-:Y:S01]  /*6c00*/  FMUL R125, R125, R8.reuse ;  /* 0x000000087d7d7220 */ /* 0x080fe20000400000 */
[----:B------:R-:W-:Y:S01]  /*6c10*/  F2FP.SATFINITE.E5M2.F32.PACK_AB_MERGE_C R127, RZ, R127, RZ ;  /* 0x0000007fff7f723e */ /* 0x000fe200048060ff */
[-C--:B------:R-:W-:Y:S01]  /*6c20*/  FMUL R124, R124, R8.reuse ;  /* 0x000000087c7c7220 */ /* 0x080fe20000400000 */
[-C--:B------:R-:W-:Y:S01]  /*6c30*/  FMUL R123, R123, R8.reuse ;  /* 0x000000087b7b7220 */ /* 0x080fe20000400000 */
[----:B------:R0:W-:Y:S01]  /*6c40*/  @!P3 STG.E.U8 desc[UR16][R24.64+0x11], R7 ;  /* 0x000011071800b986 */ /* 0x0001e2000c101110 */
[C---:B------:R-:W-:Y:S01]  /*6c50*/  ISETP.LT.OR P3, PT, R33.reuse, 0x19, !P1 ;  /* 0x000000192100780c */ /* 0x040fe20004f61670 */
[----:B------:R-:W-:Y:S01]  /*6c60*/  FMUL R122, R122, R8 ;  /* 0x000000087a7a7220 */ /* 0x000fe20000400000 */
[----:B-1----:R-:W-:Y:S01]  /*6c70*/  F2FP.SATFINITE.E5M2.F32.PACK_AB_MERGE_C R29, RZ, R130, RZ ;  /* 0x00000082ff1d723e */ /* 0x002fe200048060ff */
[----:B------:R-:W-:Y:S01]  /*6c80*/  @!P6 STG.E.U8 desc[UR16][R14.64+0x10], R133 ;  /* 0x000010850e00e986 */ /* 0x000fe2000c101110 */
[----:B------:R-:W-:Y:S01]  /*6c90*/  ISETP.LT.OR P6, PT, R33, 0x1a, !P1 ;  /* 0x0000001a2100780c */ /* 0x000fe20004fc1670 */
[-C--:B------:R-:W-:Y:S01]  /*6ca0*/  FMUL R121, R121, R8.reuse ;  /* 0x0000000879797220 */ /* 0x080fe20000400000 */
[----:B------:R-:W-:Y:S01]  /*6cb0*/  F2FP.SATFINITE.E5M2.F32.PACK_AB_MERGE_C R125, RZ, R125, RZ ;  /* 0x0000007dff7d723e */ /* 0x000fe200048060ff */
[----:B------:R1:W-:Y:S01]  /*6cc0*/  @!P5 STG.E.U8 desc[UR16][R14.64+0x11], R27 ;  /* 0x0000111b0e00d986 */ /* 0x0003e2000c101110 */
[----:B------:R-:W-:Y:S01]  /*6cd0*/  ISETP.LT.OR P5, PT, R33, 0x19, !P2 ;  /* 0x000000192100780c */ /* 0x000fe200057a1670 */
[-C--:B------:R-:W-:Y:S01]  /*6ce0*/  FMUL R120, R120, R8.reuse ;  /* 0x0000000878787220 */ /* 0x080fe20000400000 */
[----:B------:R-:W-:Y:S01]  /*6cf0*/  F2FP.SATFINITE.E5M2.F32.PACK_AB_MERGE_C R123, RZ, R123, RZ ;  /* 0x0000007bff7b723e */ /* 0x000fe200048060ff */
        /* <DEDUP_REMOVED lines=8> */
[----:B------:R-:W-:Y:S01]  /*6d80*/  FMUL R117, R117, R8 ;  /* 0x0000000875757220 */ /* 0x000fe20000400000 */
[----:B-1----:R-:W-:Y:S01]  /*6d90*/  F2FP.SATFINITE.E5M2.F32.PACK_AB_MERGE_C R27, RZ, R126, RZ ;  /* 0x0000007eff1b723e */ /* 0x002fe200048060ff */
[----:B------:R-:W-:Y:S01]  /*6da0*/  @!P5 STG.E.U8 desc[UR16][R14.64+0x18], R129 ;  /* 0x000018810e00d986 */ /* 0x000fe2000c101110 */
[----:B------:R-:W-:Y:S01]  /*6db0*/  ISETP.LT.OR P5, PT, R33, 0x22, !P1 ;  /* 0x000000222100780c */ /* 0x000fe20004fa1670 */
[-C--:B------:R-:W-:Y:S01]  /*6dc0*/  FMUL R116, R116, R8.reuse ;  /* 0x0000000874747220 */ /* 0x080fe20000400000 */
[----:B------:R-:W-:Y:S01]  /*6dd0*/  F2FP.SATFINITE.E5M2.F32.PACK_AB_MERGE_C R119, RZ, R119, RZ ;  /* 0x00000077ff77723e */ /* 0x000fe200048060ff */
[-C--:B------:R-:W-:Y:S01]  /*6de0*/  FMUL R115, R115, R8.reuse ;  /* 0x0000000873737220 */ /* 0x080fe20000400000 */
[----:B------:R-:W-:Y:S01]  /*6df0*/  F2FP.SATFINITE.E5M2.F32.PACK_AB_MERGE_C R117, RZ, R117, RZ ;  /* 0x00000075ff75723e */ /* 0x000fe200048060ff */
[----:B------:R1:W-:Y:S01]  /*6e00*/  @!P3 STG.E.U8 desc[UR16][R14.64+0x19], R7 ;  /* 0x000019070e00b986 */ /* 0x0003e2000c101110 */
[C---:B------:R-:W-:Y:S01]  /*6e10*/  ISETP.LT.OR P3, PT, R33.reuse, 0x21, !P2 ;  /* 0x000000212100780c */ /* 0x040fe20005761670 */
        /* <DEDUP_REMOVED lines=9> */
[----:B------:R-:W-:Y:S01]  /*6eb0*/  FMUL R111, R111, R8 ;  /* 0x000000086f6f7220 */ /* 0x000fe20000400000 */
[----:B-1----:R-:W-:Y:S01]  /*6ec0*/  F2FP.SATFINITE.E5M2.F32.PACK_AB_MERGE_C R7, RZ, R122, RZ ;  /* 0x0000007aff07723e */ /* 0x002fe200048060ff */
[-C--:B------:R-:W-:Y:S01]  /*6ed0*/  FMUL R110, R110, R8.reuse ;  /* 0x000000086e6e7220 */ /* 0x080fe20000400000 */
        /* <DEDUP_REMOVED lines=29> */
[----:B------:R-:W-:Y:S01]  /*70b0*/  ISETP.LT.OR P3, PT, R33, 0x32, !P2 ;  /* 0x000000322100780c */ /* 0x000fe20005761670 */
[-C--:B------:R-:W-:Y:S01]  /*70c0*/  FMUL R101, R101, R8.reuse ;  /* 0x0000000865657220 */ /* 0x080fe20000400000 */
[----:B------:R-:W-:Y:S01]  /*70d0*/  F2FP.SATFINITE.E5M2.F32.PACK_AB_MERGE_C R103, RZ, R103, RZ ;  /* 0x00000067ff67723e */ /* 0x000fe200048060ff */
[----:B------:R0:W-:Y:S01]  /*70e0*/  @!P6 STG.E.U8 desc[UR16][R24.64+0x31], R29 ;  /* 0x0000311d1800e986 */ /* 0x0001e2000c101110 */
[C---:B------:R-:W-:Y:S01]  /*70f0*/  ISETP.LT.OR P6, PT, R33.reuse, 0x39, !P1 ;  /* 0x000000392100780c */ /* 0x040fe20004fc1670 */
[-C--:B------:R-:W-:Y:S01]  /*7100*/  FMUL R100, R100, R8.reuse ;  /* 0x0000000864647220 */ /* 0x080fe20000400000 */
[C---:B------:R-:W-:Y:S01]  /*7110*/  ISETP.LT.OR P1, PT, R33.reuse, 0x3a, !P1 ;  /* 0x0000003a2100780c */ /* 0x040fe20004f21670 */
[----:B------:R-:W-:Y:S01]  /*7120*/  @!P5 STG.E.U8 desc[UR16][R14.64+0x30], R117 ;  /* 0x000030750e00d986 */ /* 0x000fe2000c101110 */
[C---:B------:R-:W-:Y:S01]  /*7130*/  ISETP.LT.OR P5, PT, R33.reuse, 0x39, !P2 ;  /* 0x000000392100780c */ /* 0x040fe200057a1670 */
[-C--:B------:R-:W-:Y:S01]  /*7140*/  FMUL R98, R98, R8.reuse ;  /* 0x0000000862627220 */ /* 0x080fe20000400000 */
[----:B------:R-:W-:Y:S01]  /*7150*/  ISETP.LT.OR P2, PT, R33, 0x3a, !P2 ;  /* 0x0000003a2100780c */ /* 0x000fe20005741670 */
[----:B------:R-:W-:Y:S01]  /*7160*/  FMUL R99, R99, R8 ;  /* 0x0000000863637220 */ /* 0x000fe20000400000 */
[----:B-1----:R-:W-:Y:S01]  /*7170*/  F2FP.SATFINITE.E5M2.F32.PACK_AB_MERGE_C R27, RZ, R114, RZ ;  /* 0x00000072ff1b723e */ /* 0x002fe200048060ff */
[----:B------:R1:W-:Y:S01]  /*7180*/  @!P3 STG.E.U8 desc[UR16][R14.64+0x31], R7 ;  /* 0x000031070e00b986 */ /* 0x0003e2000c101110 */
[C---:B------:R-:W-:Y:S01]  /*7190*/  ISETP.GE.AND P3, PT, R34.reuse, 0x89, PT ;  /* 0x000000892200780c */ /* 0x040fe20003f66270 */
[----:B------:R-:W-:Y:S01]  /*71a0*/  FMUL R97, R97, R8 ;  /* 0x0000000861617220 */ /* 0x000fe20000400000 */
[----:B0-----:R-:W-:Y:S01]  /*71b0*/  F2FP.SATFINITE.E5M2.F32.PACK_AB_MERGE_C R29, RZ, R112, RZ ;  /* 0x00000070ff1d723e */ /* 0x001fe200048060ff */
[----:B------:R-:W-:Y:S01]  /*71c0*/  @!P6 STG.E.U8 desc[UR16][R24.64+0x38], R115 ;  /* 0x000038731800e986 */ /* 0x000fe2000c101110 */
[----:B------:R-:W-:Y:S01]  /*71d0*/  ISETP.GE.AND P6, PT, R34, 0x81, PT ;  /* 0x000000812200780c */ /* 0x000fe20003fc6270 */
[-C--:B------:R-:W-:Y:S01]  /*71e0*/  FMUL R96, R96, R8.reuse ;  /* 0x0000000860607220 */ /* 0x080fe20000400000 */
[----:B------:R-:W-:Y:S01]  /*71f0*/  F2FP.SATFINITE.E5M2.F32.PACK_AB_MERGE_C R101, RZ, R101, RZ ;  /* 0x00000065ff65723e */ /* 0x000fe200048060ff */
[----:B------:R0:W-:Y:S01]  /*7200*/  @!P1 STG.E.U8 desc[UR16][R24.64+0x39], R27 ;  /* 0x0000391b18009986 */ /* 0x0001e2000c101110 */
[----:B------:R-:W-:Y:S01]  /*7210*/  ISETP.LT.OR P1, PT, R33, 0x1, !P6 ;  /* 0x000000012100780c */ /* 0x000fe20007721670 */
[-C--:B------:R-:W-:Y:S01]  /*7220*/  FMUL R95, R95, R8.reuse ;  /* 0x000000085f5f7220 */ /* 0x080fe20000400000 */
[----:B------:R-:W-:Y:S01]  /*7230*/  F2FP.SATFINITE.E5M2.F32.PACK_AB_MERGE_C R99, RZ, R99, RZ ;  /* 0x00000063ff63723e */ /* 0x000fe200048060ff */
[----:B------:R-:W-:Y:S01]  /*7240*/  @!P2 STG.E.U8 desc[UR16][R14.64+0x39], R29 ;  /* 0x0000391d0e00a986 */ /* 0x000fe2000c101110 */
[C---:B------:R-:W-:Y:S01]  /*7250*/  ISETP.LT.OR P2, PT, R33.reuse, 0x2, !P6 ;  /* 0x000000022100780c */ /* 0x040fe20007741670 */
[----:B------:R-:W-:Y:S01]  /*7260*/  FMUL R94, R94, R8 ;  /* 0x000000085e5e7220 */ /* 0x000fe20000400000 */
[----:B-1----:R-:W-:Y:S01]  /*7270*/  F2FP.SATFINITE.E5M2.F32.PACK_AB_MERGE_C R7, RZ, R110, RZ ;  /* 0x0000006eff07723e */ /* 0x002fe200048060ff */
        /* <DEDUP_REMOVED lines=45> */
[----:B------:R-:W-:Y:S01]  /*7550*/  FMUL R18, R18, R8 ;  /* 0x0000000812127220 */ /* 0x000fe20000400000 */
[----:B------:R-:W-:-:S03]  /*7560*/  F2FP.SATFINITE.E5M2.F32.PACK_AB_MERGE_C R17, RZ, R17, RZ ;  /* 0x00000011ff11723e */ /* 0x000fc600048060ff */
[----:B------:R-:W-:Y:S02]  /*7570*/  F2FP.SATFINITE.E5M2.F32.PACK_AB_MERGE_C R19, RZ, R19, RZ ;  /* 0x00000013ff13723e */ /* 0x000fe400048060ff */
[----:B-1----:R-:W-:Y:S01]  /*7580*/  F2FP.SATFINITE.E5M2.F32.PACK_AB_MERGE_C R7, RZ, R98, RZ ;  /* 0x00000062ff07723e */ /* 0x002fe200048060ff */
[----:B------:R0:W-:Y:S01]  /*7590*/  @!P2 STG.E.U8 desc[UR16][R12.64+0x11], R15 ;  /* 0x0000110f0c00a986 */ /* 0x0001e2000c101110 */
[----:B------:R-:W-:-:S03]  /*75a0*/  ISETP.LT.OR P2, PT, R33, 0x1a, !P6 ;  /* 0x0000001a2100780c */ /* 0x000fc60007741670 */
[----:B------:R-:W-:Y:S01]  /*75b0*/  @!P1 STG.E.U8 desc[UR16][R10.64+0x10], R101 ;  /* 0x000010650a009986 */ /* 0x000fe2000c101110 */
[----:B------:R-:W-:-:S03]  /*75c0*/  ISETP.LT.OR P1, PT, R33, 0x19, !P6 ;  /* 0x000000192100780c */ /* 0x000fc60007721670 */
[----:B------:R1:W-:Y:S01]  /*75d0*/  @!P5 STG.E.U8 desc[UR16][R10.64+0x11], R25 ;  /* 0x000011190a00d986 */ /* 0x0003e2000c101110 */
[----:B------:R-:W-:Y:S02]  /*75e0*/  ISETP.LT.OR P5, PT, R33, 0x19, !P3 ;  /* 0x000000192100780c */ /* 0x000fe40005fa1670 */
[----:B0-----:R-:W-:-:S03]  /*75f0*/  F2FP.SATFINITE.E5M2.F32.PACK_AB_MERGE_C R15, RZ, R96, RZ ;  /* 0x00000060ff0f723e */ /* 0x001fc600048060ff */
[----:B------:R0:W-:Y:S01]  /*7600*/  @!P2 STG.E.U8 desc[UR16][R12.64+0x19], R7 ;  /* 0x000019070c00a986 */ /* 0x0001e2000c101110 */
[----:B------:R-:W-:-:S03]  /*7610*/  ISETP.LT.OR P2, PT, R33, 0x1a, !P3 ;  /* 0x0000001a2100780c */ /* 0x000fc60005f41670 */
[----:B------:R-:W-:Y:S01]  /*7620*/  @!P1 STG.E.U8 desc[UR16][R12.64+0x18], R99 ;  /* 0x000018630c009986 */ /* 0x000fe2000c101110 */
[C---:B------:R-:W-:Y:S02]  /*7630*/  ISETP.LT.OR P1, PT, R33.reuse, 0x21, !P6 ;  /* 0x000000212100780c */ /* 0x040fe40007721670 */
[----:B-1----:R-:W-:Y:S01]  /*7640*/  F2FP.SATFINITE.E5M2.F32.PACK_AB_MERGE_C R25, RZ, R94, RZ ;  /* 0x0000005eff19723e */ /* 0x002fe200048060ff */
[----:B------:R-:W-:Y:S01]  /*7650*/  @!P5 STG.E.U8 desc[UR16][R10.64+0x18], R97 ;  /* 0x000018610a00d986 */ /* 0x000fe2000c101110 */
[----:B------:R-:W-:Y:S02]  /*7660*/  ISETP.LT.OR P5, PT, R33, 0x22, !P6 ;  /* 0x000000222100780c */ /* 0x000fe400077a1670 */
[----:B0-----:R-:W-:-:S03]  /*7670*/  F2FP.SATFINITE.E5M2.F32.PACK_AB_MERGE_C R7, RZ, R92, RZ ;  /* 0x0000005cff07723e */ /* 0x001fc600048060ff */
        /* <DEDUP_REMOVED lines=19> */
[----:B------:R-:W-:Y:S01]  /*77b0*/  @!P5 STG.E.U8 desc[UR16][R10.64+0x29], R25 ;  /* 0x000029190a00d986 */ /* 0x000fe2000c101110 */
[----:B------:R-:W-:Y:S02]  /*77c0*/  ISETP.LT.OR P5, PT, R33, 0x32, !P6 ;  /* 0x000000322100780c */ /* 0x000fe400077a1670 */
[----:B0-----:R-:W-:-:S07]  /*77d0*/  F2FP.SATFINITE.E5M2.F32.PACK_AB_MERGE_C R15, RZ, R16, RZ ;  /* 0x00000010ff0f723e */ /* 0x001fce00048060ff */
[----:B------:R-:W-:Y:S01]  /*77e0*/  @!P1 STG.E.U8 desc[UR16][R12.64+0x30], R23 ;  /* 0x000030170c009986 */ /* 0x000fe2000c101110 */
[C---:B------:R-:W-:Y:S02]  /*77f0*/  ISETP.LT.OR P1, PT, R33.reuse, 0x39, !P6 ;  /* 0x000000392100780c */ /* 0x040fe40007721670 */
[C---:B------:R-:W-:Y:S01]  /*7800*/  ISETP.LT.OR P6, PT, R33.reuse, 0x3a, !P6 ;  /* 0x0000003a2100780c */ /* 0x040fe200077c1670 */
[----:B------:R0:W-:Y:S01]  /*7810*/  @!P5 STG.E.U8 desc[UR16][R12.64+0x31], R7 ;  /* 0x000031070c00d986 */ /* 0x0001e2000c101110 */
[----:B------:R-:W-:-:S03]  /*7820*/  ISETP.LT.OR P5, PT, R33, 0x32, !P3 ;  /* 0x000000322100780c */ /* 0x000fc60005fa1670 */
[----:B------:R1:W-:Y:S01]  /*7830*/  @!P2 STG.E.U8 desc[UR16][R10.64+0x30], R21 ;  /* 0x000030150a00a986 */ /* 0x0003e2000c101110 */
[C---:B------:R-:W-:Y:S02]  /*7840*/  ISETP.LT.OR P2, PT, R33.reuse, 0x39, !P3 ;  /* 0x000000392100780c */ /* 0x040fe40005f41670 */
[----:B------:R-:W-:Y:S02]  /*7850*/  ISETP.LT.OR P3, PT, R33, 0x3a, !P3 ;  /* 0x0000003a2100780c */ /* 0x000fe40005f61670 */
[----:B0-----:R-:W-:Y:S02]  /*7860*/  F2FP.SATFINITE.E5M2.F32.PACK_AB_MERGE_C R7, RZ, R20, RZ ;  /* 0x00000014ff07723e */ /* 0x001fe400048060ff */
[----:B-1----:R-:W-:-:S03]  /*7870*/  F2FP.SATFINITE.E5M2.F32.PACK_AB_MERGE_C R21, RZ, R18, RZ ;  /* 0x00000012ff15723e */ /* 0x002fc600048060ff */
[----:B------:R0:W-:Y:S04]  /*7880*/  @!P5 STG.E.U8 desc[UR16][R10.64+0x31], R7 ;  /* 0x000031070a00d986 */ /* 0x0001e8000c101110 */
[----:B------:R0:W-:Y:S04]  /*7890*/  @!P1 STG.E.U8 desc[UR16][R12.64+0x38], R17 ;  /* 0x000038110c009986 */ /* 0x0001e8000c101110 */
[----:B------:R0:W-:Y:S04]  /*78a0*/  @!P6 STG.E.U8 desc[UR16][R12.64+0x39], R15 ;  /* 0x0000390f0c00e986 */ /* 0x0001e8000c101110 */
[----:B------:R0:W-:Y:S04]  /*78b0*/  @!P2 STG.E.U8 desc[UR16][R10.64+0x38], R19 ;  /* 0x000038130a00a986 */ /* 0x0001e8000c101110 */
[----:B------:R0:W-:Y:S02]  /*78c0*/  @!P3 STG.E.U8 desc[UR16][R10.64+0x39], R21 ;  /* 0x000039150a00b986 */ /* 0x0001e4000c101110 */
.L_x_165:
[----:B------:R-:W-:Y:S05]  /*78d0*/  BSYNC B0 ;  /* 0x0000000000007941 */ /* 0x000fea0003800000 */
.L_x_35:
[----:B------:R-:W-:Y:S01]  /*78e0*/  ULDC UR6, c[0x0][0xc] ;  /* 0x0000030000067ab9 */ /* 0x000fe20000000800 */
[----:B------:R-:W-:Y:S01]  /*78f0*/  ULDC UR7, c[0x0][0x10] ;  /* 0x0000040000077ab9 */ /* 0x000fe20000000800 */
[----:B0--34-:R-:W0:Y:S01]  /*7900*/  LDC R7, c[0x0][0x14] ;  /* 0x00000500ff077b82 */ /* 0x019e220000000800 */
[----:B------:R-:W-:Y:S01]  /*7910*/  UIMAD.WIDE.U32 UR6, UR6, UR7, URZ ;  /* 0x00000007060672a5 */ /* 0x000fe2000f8e003f */
[----:B------:R-:W-:Y:S01]  /*7920*/  PRMT R10, RZ, 0x7610, R10 ;  /* 0x00007610ff0a7816 */ /* 0x000fe2000000000a */
[----:B------:R-:W-:-:S04]  /*7930*/  IMAD.MOV.U32 R6, RZ, RZ, -0x1 ;  /* 0xffffffffff067424 */ /* 0x000fc800078e00ff */
[----:B0-----:R-:W-:-:S04]  /*7940*/  IMAD.WIDE.U32 R2, R7, UR6, R2 ;  /* 0x0000000607027c25 */ /* 0x001fc8000f8e0002 */
[----:B------:R-:W-:Y:S01]  /*7950*/  IMAD R7, R7, UR7, RZ ;  /* 0x0000000707077c24 */ /* 0x000fe2000f8e02ff */
[----:B------:R-:W-:Y:S02]  /*7960*/  ULDC.64 UR6, c[0x0][0x650] ;  /* 0x0001940000067ab9 */ /* 0x000fe40000000a00 */
[----:B------:R-:W-:Y:S01]  /*7970*/  ISETP.GE.U32.AND P1, PT, R2, UR6, PT ;  /* 0x0000000602007c0c */ /* 0x000fe2000bf26070 */
[----:B------:R-:W-:Y:S02]  /*7980*/  IMAD.IADD R3, R3, 0x1, R7 ;  /* 0x0000000103037824 */ /* 0x000fe400078e0207 */
[----:B------:R-:W-:-:S03]  /*7990*/  IMAD.MOV.U32 R7, RZ, RZ, -0x1 ;  /* 0xffffffffff077424 */ /* 0x000fc600078e00ff */
[----:B------:R-:W-:-:S13]  /*79a0*/  ISETP.GE.U32.AND.EX P1, PT, R3, UR7, PT, P1 ;  /* 0x0000000703007c0c */ /* 0x000fda000bf26110 */
[----:B------:R-:W-:Y:S05]  /*79b0*/  @P1 BRA `(.L_x_166) ;  /* 0x0000000400601947 */ /* 0x000fea0003800000 */
[----:B------:R-:W0:Y:S01]  /*79c0*/  S2R R20, SR_CTAID.X ;  /* 0x0000000000147919 */ /* 0x000e220000002500 */
[----:B------:R-:W3:Y:S01]  /*79d0*/  LDC.64 R14, c[0x0][0x628] ;  /* 0x00018a00ff0e7b82 */ /* 0x000ee20000000a00 */
[----:B------:R-:W-:Y:S01]  /*79e0*/  ULDC UR6, c[0x0][0x150] ;  /* 0x0000540000067ab9 */ /* 0x000fe20000000800 */
[----:B-----5:R-:W-:Y:S01]  /*79f0*/  IMAD.MOV.U32 R12, RZ, RZ, R2 ;  /* 0x000000ffff0c7224 */ /* 0x020fe200078e0002 */
[----:B------:R-:W4:Y:S01]  /*7a00*/  S2R R22, SR_CTAID.Y ;  /* 0x0000000000167919 */ /* 0x000f220000002600 */
[----:B------:R-:W-:-:S04]  /*7a10*/  IMAD.MOV.U32 R13, RZ, RZ, R3 ;  /* 0x000000ffff0d7224 */ /* 0x000fc800078e0003 */
[----:B------:R-:W1:Y:S08]  /*7a20*/  LDC R23, c[0x0][0x144] ;  /* 0x00005100ff177b82 */ /* 0x000e700000000800 */
[----:B------:R-:W1:Y:S08]  /*7a30*/  LDC R16, c[0x0][0x630] ;  /* 0x00018c00ff107b82 */ /* 0x000e700000000800 */
[----:B------:R-:W1:Y:S01]  /*7a40*/  LDC.64 R18, c[0x0][0x620] ;  /* 0x00018800ff127b82 */ /* 0x000e620000000a00 */
[----:B---3--:R-:W-:-:S04]  /*7a50*/  ISETP.NE.U32.AND P1, PT, R14, RZ, PT ;  /* 0x000000ff0e00720c */ /* 0x008fc80003f25070 */
[----:B------:R-:W-:Y:S02]  /*7a60*/  ISETP.NE.AND.EX P1, PT, R15, RZ, PT, P1 ;  /* 0x000000ff0f00720c */ /* 0x000fe40003f25310 */
[----:B0-----:R-:W-:-:S05]  /*7a70*/  I2FP.F32.U32 R6, R20 ;  /* 0x0000001400067245 */ /* 0x001fca0000201000 */
[----:B------:R-:W-:-:S04]  /*7a80*/  FMUL R6, R6, UR6 ;  /* 0x0000000606067c20 */ /* 0x000fc80008400000 */
[----:B------:R0:W3:Y:S02]  /*7a90*/  F2I.U32.TRUNC.NTZ R21, R6 ;  /* 0x0000000600157305 */ /* 0x0000e4000020f000 */
[----:B----4-:R-:W-:Y:S05]  /*7aa0*/  @!P1 BRA `(.L_x_167) ;  /* 0x0000000000289947 */ /* 0x010fea0003800000 */
[----:B------:R-:W4:Y:S02]  /*7ab0*/  LDC R7, c[0x0][0x634] ;  /* 0x00018d00ff077b82 */ /* 0x000f240000000800 */
[----:B----4-:R-:W-:-:S05]  /*7ac0*/  IADD3 R13, P1, R2, R7, RZ ;  /* 0x00000007020d7210 */ /* 0x010fca0007f3e0ff */
[----:B------:R-:W-:-:S04]  /*7ad0*/  IMAD.X R17, RZ, RZ, R3, P1 ;  /* 0x000000ffff117224 */ /* 0x000fc800008e0603 */
[----:B0-----:R-:W-:-:S04]  /*7ae0*/  IMAD.WIDE.U32 R6, R17, R14, RZ ;  /* 0x0000000e11067225 */ /* 0x001fc800078e00ff */
[----:B------:R-:W-:-:S04]  /*7af0*/  IMAD.WIDE.U32 R10, P1, R13, R15, R6 ;  /* 0x0000000f0d0a7225 */ /* 0x000fc80007820006 */
[----:B------:R-:W-:-:S04]  /*7b00*/  IMAD.WIDE.U32 R6, R13, R14, RZ ;  /* 0x0000000e0d067225 */ /* 0x000fc800078e00ff */
[----:B------:R-:W-:Y:S01]  /*7b10*/  IMAD.X R13, RZ, RZ, RZ, P1 ;  /* 0x000000ffff0d7224 */ /* 0x000fe200008e06ff */
[----:B------:R-:W-:Y:S01]  /*7b20*/  IADD3 RZ, P1, R7, R10, RZ ;  /* 0x0000000a07ff7210 */ /* 0x000fe20007f3e0ff */
[----:B------:R-:W-:-:S04]  /*7b30*/  IMAD.MOV.U32 R12, RZ, RZ, R11 ;  /* 0x000000ffff0c7224 */ /* 0x000fc800078e000b */
[----:B------:R-:W-:-:S08]  /*7b40*/  IMAD.WIDE.U32.X R12, R17, R15, R12, P1 ;  /* 0x0000000f110c7225 */ /* 0x000fd000008e040c */
.L_x_167:
[----:B------:R-:W4:Y:S01]  /*7b50*/  LDC.64 R28, c[0x0][0x640] ;  /* 0x00019000ff1c7b82 */ /* 0x000f220000000a00 */
[-C--:B-1----:R-:W-:Y:S01]  /*7b60*/  SHF.R.U64 R17, R12, R16.reuse, R13 ;  /* 0x000000100c117219 */ /* 0x082fe2000000120d */
[----:B---3--:R-:W-:Y:S01]  /*7b70*/  IMAD.MOV R21, RZ, RZ, -R21 ;  /* 0x000000ffff157224 */ /* 0x008fe200078e0a15 */
[----:B0-----:R-:W-:Y:S01]  /*7b80*/  SHF.R.U32.HI R6, RZ, R16, R13 ;  /* 0x00000010ff067219 */ /* 0x001fe2000001160d */
[----:B------:R-:W-:Y:S01]  /*7b90*/  ULDC UR6, c[0x0][0x154] ;  /* 0x0000550000067ab9 */ /* 0x000fe20000000800 */
[----:B------:R-:W-:Y:S01]  /*7ba0*/  IADD3 R11, P1, RZ, -R17, RZ ;  /* 0x80000011ff0b7210 */ /* 0x000fe20007f3e0ff */
[----:B------:R-:W-:Y:S02]  /*7bb0*/  IMAD R23, R23, R21, R20 ;  /* 0x0000001517177224 */ /* 0x000fe400078e0214 */
[----:B------:R-:W0:Y:S01]  /*7bc0*/  LDC R12, c[0x0][0x618] ;  /* 0x00018600ff0c7b82 */ /* 0x000e220000000800 */
[----:B------:R-:W-:Y:S02]  /*7bd0*/  IMAD.MOV.U32 R13, RZ, RZ, 0x1 ;  /* 0x00000001ff0d7424 */ /* 0x000fe400078e00ff */
[----:B------:R-:W-:-:S04]  /*7be0*/  IMAD.X R7, RZ, RZ, ~R6, P1 ;  /* 0x000000ffff077224 */ /* 0x000fc800008e0e06 */
[-C--:B------:R-:W-:Y:S01]  /*7bf0*/  IMAD R10, R7, R18.reuse, RZ ;  /* 0x00000012070a7224 */ /* 0x080fe200078e02ff */
[----:B--2---:R-:W1:Y:S01]  /*7c00*/  LDC R24, c[0x0][0x608] ;  /* 0x00018200ff187b82 */ /* 0x004e620000000800 */
[----:B------:R-:W-:-:S04]  /*7c10*/  IMAD.WIDE.U32 R6, R11, R18, R2 ;  /* 0x000000120b067225 */ /* 0x000fc800078e0002 */
[----:B------:R-:W-:Y:S01]  /*7c20*/  IMAD R11, R11, R19, R10 ;  /* 0x000000130b0b7224 */ /* 0x000fe200078e020a */
[----:B------:R-:W-:Y:S02]  /*7c30*/  I2FP.F32.U32 R10, R22 ;  /* 0x00000016000a7245 */ /* 0x000fe40000201000 */
[----:B------:R-:W2:Y:S01]  /*7c40*/  LDC R26, c[0x0][0x658] ;  /* 0x00019600ff1a7b82 */ /* 0x000ea20000000800 */
[----:B------:R-:W-:Y:S01]  /*7c50*/  IMAD.IADD R7, R7, 0x1, R11 ;  /* 0x0000000107077824 */ /* 0x000fe200078e020b */
[----:B----4-:R-:W-:Y:S01]  /*7c60*/  ISETP.NE.U32.AND P1, PT, R28, RZ, PT ;  /* 0x000000ff1c00720c */ /* 0x010fe20003f25070 */
[----:B------:R-:W-:Y:S01]  /*7c70*/  FMUL R10, R10, UR6 ;  /* 0x000000060a0a7c20 */ /* 0x000fe20008400000 */
[----:B------:R-:W-:Y:S02]  /*7c80*/  IMAD.MOV.U32 R11, RZ, RZ, -0x1 ;  /* 0xffffffffff0b7424 */ /* 0x000fe400078e00ff */
[----:B------:R-:W-:Y:S01]  /*7c90*/  ISETP.NE.AND.EX P1, PT, R29, RZ, PT, P1 ;  /* 0x000000ff1d00720c */ /* 0x000fe20003f25310 */
[----:B------:R3:W4:Y:S01]  /*7ca0*/  F2I.U32.TRUNC.NTZ R19, R10 ;  /* 0x0000000a00137305 */ /* 0x000722000020f000 */
[----:B------:R-:W3:Y:S01]  /*7cb0*/  LDC R21, c[0x0][0x148] ;  /* 0x00005200ff157b82 */ /* 0x000ee20000000800 */
[----:B0-----:R-:W-:-:S02]  /*7cc0*/  SHF.R.U64 R16, R6, R12, R7 ;  /* 0x0000000c06107219 */ /* 0x001fc40000001207 */
[----:B------:R-:W-:-:S05]  /*7cd0*/  SHF.R.U32.HI R7, RZ, R12, R7 ;  /* 0x0000000cff077219 */ /* 0x000fca0000011607 */
[----:B------:R-:W0:Y:S01]  /*7ce0*/  LDC R20, c[0x0][0x600] ;  /* 0x00018000ff147b82 */ /* 0x000e220000000800 */
[-CC-:B-1----:R-:W-:Y:S02]  /*7cf0*/  SHF.R.U64 R14, R16, R24.reuse, R7.reuse ;  /* 0x00000018100e7219 */ /* 0x182fe40000001207 */
[----:B------:R-:W-:-:S05]  /*7d00*/  SHF.R.U32.HI R7, RZ, R24, R7 ;  /* 0x00000018ff077219 */ /* 0x000fca0000011607 */
[----:B------:R-:W1:Y:S01]  /*7d10*/  LDC R27, c[0x0][0x648] ;  /* 0x00019200ff1b7b82 */ /* 0x000e620000000800 */
[-CC-:B--2---:R-:W-:Y:S02]  /*7d20*/  SHF.R.U64 R18, R14, R26.reuse, R7.reuse ;  /* 0x0000001a0e127219 */ /* 0x184fe40000001207 */
[-C--:B------:R-:W-:Y:S02]  /*7d30*/  SHF.L.U32 R11, R11, R26.reuse, RZ ;  /* 0x0000001a0b0b7219 */ /* 0x080fe400000006ff */
[-C--:B------:R-:W-:Y:S01]  /*7d40*/  SHF.R.U32.HI R7, RZ, R26.reuse, R7 ;  /* 0x0000001aff077219 */ /* 0x080fe20000011607 */
[----:B------:R-:W-:Y:S01]  /*7d50*/  IMAD.MOV.U32 R6, RZ, RZ, R18 ;  /* 0x000000ffff067224 */ /* 0x000fe200078e0012 */
[----:B------:R-:W-:Y:S01]  /*7d60*/  SHF.L.U32 R32, R13, R26, RZ ;  /* 0x0000001a0d207219 */ /* 0x000fe200000006ff */
[----:B------:R-:W2:Y:S01]  /*7d70*/  LDC R30, c[0x0][0x638] ;  /* 0x00018e00ff1e7b82 */ /* 0x000ea20000000800 */
[----:B------:R-:W-:-:S07]  /*7d80*/  LOP3.LUT R25, RZ, R11, RZ, 0x33, !PT ;  /* 0x0000000bff197212 */ /* 0x000fce00078e33ff */
[----:B------:R-:W0:Y:S01]  /*7d90*/  LDC R31, c[0x0][0x610] ;  /* 0x00018400ff1f7b82 */ /* 0x000e220000000800 */
[----:B----4-:R-:W-:Y:S05]  /*7da0*/  @!P1 BRA `(.L_x_168) ;  /* 0x0000000000289947 */ /* 0x010fea0003800000 */
[----:B------:R-:W4:Y:S02]  /*7db0*/  LDC R13, c[0x0][0x64c] ;  /* 0x00019300ff0d7b82 */ /* 0x000f240000000800 */
[----:B----4-:R-:W-:-:S05]  /*7dc0*/  IADD3 R13, P1, R18, R13, RZ ;  /* 0x0000000d120d7210 */ /* 0x010fca0007f3e0ff */
[----:B------:R-:W-:-:S04]  /*7dd0*/  IMAD.X R15, RZ, RZ, R7, P1 ;  /* 0x000000ffff0f7224 */ /* 0x000fc800008e0607 */
[----:B------:R-:W-:-:S04]  /*7de0*/  IMAD.WIDE.U32 R6, R15, R28, RZ ;  /* 0x0000001c0f067225 */ /* 0x000fc800078e00ff */
[----:B---3--:R-:W-:-:S04]  /*7df0*/  IMAD.WIDE.U32 R10, P1, R13, R29, R6 ;  /* 0x0000001d0d0a7225 */ /* 0x008fc80007820006 */
[----:B------:R-:W-:-:S04]  /*7e00*/  IMAD.WIDE.U32 R6, R13, R28, RZ ;  /* 0x0000001c0d067225 */ /* 0x000fc800078e00ff */
[----:B------:R-:W-:Y:S01]  /*7e10*/  IMAD.X R13, RZ, RZ, RZ, P1 ;  /* 0x000000ffff0d7224 */ /* 0x000fe200008e06ff */
[----:B------:R-:W-:Y:S01]  /*7e20*/  IADD3 RZ, P1, R7, R10, RZ ;  /* 0x0000000a07ff7210 */ /* 0x000fe20007f3e0ff */
[----:B------:R-:W-:-:S04]  /*7e30*/  IMAD.MOV.U32 R12, RZ, RZ, R11 ;  /* 0x000000ffff0c7224 */ /* 0x000fc800078e000b */
[----:B------:R-:W-:-:S08]  /*7e40*/  IMAD.WIDE.U32.X R6, R15, R29, R12, P1 ;  /* 0x0000001d0f067225 */ /* 0x000fd000008e040c */
.L_x_168:
[----:B-1----:R-:W-:Y:S01]  /*7e50*/  SHF.R.U64 R6, R6, R27, R7 ;  /* 0x0000001b06067219 */ /* 0x002fe20000001207 */
[----:B0-----:R-:W-:Y:S01]  /*7e60*/  VIADD R13, R20, 0xffffffff ;  /* 0xffffffff140d7836 */ /* 0x001fe20000000000 */
[----:B------:R-:W-:Y:S01]  /*7e70*/  LOP3.LUT R11, R14, R25, RZ, 0xc0, !PT ;  /* 0x000000190e0b7212 */ /* 0x000fe200078ec0ff */
[----:B------:R-:W-:Y:S02]  /*7e80*/  IMAD.MOV R19, RZ, RZ, -R19 ;  /* 0x000000ffff137224 */ /* 0x000fe400078e0a13 */
[----:B------:R-:W-:Y:S02]  /*7e90*/  IMAD.MOV R7, RZ, RZ, -R6 ;  /* 0x000000ffff077224 */ /* 0x000fe400078e0a06 */
[----:B------:R-:W-:Y:S01]  /*7ea0*/  IMAD R32, R32, R6, R11 ;  /* 0x0000000620207224 */ /* 0x000fe200078e020b */
[----:B------:R-:W-:Y:S01]  /*7eb0*/  LOP3.LUT R11, R16, R13, RZ, 0xc0, !PT ;  /* 0x0000000d100b7212 */ /* 0x000fe200078ec0ff */
[----:B---3--:R-:W-:Y:S02]  /*7ec0*/  @P4 IMAD R23, R21, R19, R22 ;  /* 0x0000001315174224 */ /* 0x008fe400078e0216 */
[----:B--2---:R-:W-:-:S02]  /*7ed0*/  IMAD R6, R7, R30, R18 ;  /* 0x0000001e07067224 */ /* 0x004fc400078e0212 */
[----:B------:R-:W-:Y:S02]  /*7ee0*/  IMAD R32, R32, R31, R23 ;  /* 0x0000001f20207224 */ /* 0x000fe400078e0217 */
[----:B------:R-:W-:Y:S02]  /*7ef0*/  IMAD R11, R6, R20, R11 ;  /* 0x00000014060b7224 */ /* 0x000fe400078e020b */
[----:B------:R-:W-:Y:S02]  /*7f00*/  IMAD.MOV.U32 R10, RZ, RZ, 0x1 ;  /* 0x00000001ff0a7424 */ /* 0x000fe400078e00ff */
[----:B------:R-:W-:Y:S01]  /*7f10*/  IMAD.MOV.U32 R6, RZ, RZ, R17 ;  /* 0x000000ffff067224 */ /* 0x000fe200078e0011 */
[----:B------:R-:W-:Y:S02]  /*7f20*/  SEL R7, R11, R32, !P4 ;  /* 0x000000200b077207 */ /* 0x000fe40006000000 */
[----:B------:R-:W-:-:S07]  /*7f30*/  SEL R32, R32, R11, !P4 ;  /* 0x0000000b20207207 */ /* 0x000fce0006000000 */
.L_x_166:
[----:B------:R-:W-:Y:S01]  /*7f40*/  UIADD3 UR5, UR9, UR5, URZ ;  /* 0x0000000509057290 */ /* 0x000fe2000fffe03f */
[----:B------:R-:W-:Y:S01]  /*7f50*/  LOP3.LUT P1, RZ, R10, 0xff, RZ, 0xc0, !PT ;  /* 0x000000ff0aff7812 */ /* 0x000fe2000782c0ff */
[----:B------:R-:W-:Y:S02]  /*7f60*/  IMAD.MOV.U32 R10, RZ, RZ, R32 ;  /* 0x000000ffff0a7224 */ /* 0x000fe400078e0020 */
[----:B------:R-:W-:Y:S02]  /*7f70*/  USHF.R.U32.HI UR6, URZ, 0x2, UR5 ;  /* 0x000000023f067899 */ /* 0x000fe40008011605 */
[----:B------:R-:W-:Y:S02]  /*7f80*/  UISETP.GT.U32.AND UP1, UPT, UR5, 0x3, UPT ;  /* 0x000000030500788c */ /* 0x000fe4000bf24070 */
[----:B------:R-:W-:Y:S02]  /*7f90*/  ULOP3.LUT UR6, UR6, 0x1, URZ, 0xc0, !UPT ;  /* 0x0000000106067892 */ /* 0x000fe4000f8ec03f */
[----:B------:R-:W-:-:S02]  /*7fa0*/  UISETP.LT.U32.AND UP1, UPT, UR9, 0x4, UP1 ;  /* 0x000000040900788c */ /* 0x000fc40008f21070 */
[----:B------:R-:W-:Y:S02]  /*7fb0*/  UISETP.NE.U32.AND UP0, UPT, UR6, 0x1, UPT ;  /* 0x000000010600788c */ /* 0x000fe4000bf05070 */
[----:B------:R-:W-:Y:S02]  /*7fc0*/  USEL UR7, URZ, 0x1, !UP1 ;  /* 0x000000013f077887 */ /* 0x000fe4000c800000 */
[----:B------:R-:W-:Y:S02]  /*7fd0*/  UISETP.GT.U32.AND UP0, UPT, UR9, 0x3, !UP0 ;  /* 0x000000030900788c */ /* 0x000fe4000c704070 */
[----:B------:R-:W-:Y:S02]  /*7fe0*/  ULOP3.LUT UR5, UR5, 0x3, URZ, 0xc0, !UPT ;  /* 0x0000000305057892 */ /* 0x000fe4000f8ec03f */
[----:B------:R-:W-:-:S04]  /*7ff0*/  USEL UR6, URZ, 0x1, !UP0 ;  /* 0x000000013f067887 */ /* 0x000fc8000c000000 */
[----:B------:R-:W-:Y:S01]  /*8000*/  ULOP3.LUT UR4, UR6, UR4, UR7, 0x96, !UPT ;  /* 0x0000000406047292 */ /* 0x000fe2000f8e9607 */
[----:B------:R-:W-:Y:S11]  /*8010*/  @P1 BRA `(.L_x_169) ;  /* 0xffffff90004c1947 */ /* 0x000ff6000383ffff */
[----:B------:R-:W-:Y:S05]  /*8020*/  EXIT ;  /* 0x000000000000794d */ /* 0x000fea0003800000 */
.L_x_7:
[----:B0-----:R-:W-:Y:S01]  /*8030*/  ULDC.64 UR4, c[0x0][0x650] ;  /* 0x0001940000047ab9 */ /* 0x001fe20000000a00 */
        /* <DEDUP_REMOVED lines=25> */
.L_x_171:
[----:B------:R-:W0:Y:S01]  /*81d0*/  LDC.64 R28, c[0x0][0x640] ;  /* 0x00019000ff1c7b82 */ /* 0x000e220000000a00 */
[-CC-:B------:R-:W-:Y:S01]  /*81e0*/  SHF.R.U64 R21, R16, R10.reuse, R17.reuse ;  /* 0x0000000a10157219 */ /* 0x180fe20000001211 */
[----:B------:R-:W-:Y:S01]  /*81f0*/  IMAD.MOV.U32 R27, RZ, RZ, 0x1 ;  /* 0x00000001ff1b7424 */ /* 0x000fe200078e00ff */
[----:B------:R-:W-:Y:S02]  /*8200*/  SHF.R.U32.HI R5, RZ, R10, R17 ;  /* 0x0000000aff057219 */ /* 0x000fe40000011611 */
[----:B------:R-:W-:-:S03]  /*8210*/  IADD3 R7, P0, RZ, -R21, RZ ;  /* 0x80000015ff077210 */ /* 0x000fc60007f1e0ff */
[----:B------:R-:W1:Y:S02]  /*8220*/  LDC R14, c[0x0][0x618] ;  /* 0x00018600ff0e7b82 */ /* 0x000e640000000800 */
[----:B------:R-:W-:Y:S02]  /*8230*/  IMAD.X R5, RZ, RZ, ~R5, P0 ;  /* 0x000000ffff057224 */ /* 0x000fe400000e0e05 */
[----:B------:R-:W-:-:S04]  /*8240*/  IMAD.WIDE.U32 R12, R7, R24, R2 ;  /* 0x00000018070c7225 */ /* 0x000fc800078e0002 */
[----:B------:R-:W2:Y:S01]  /*8250*/  LDC R16, c[0x0][0x608] ;  /* 0x00018200ff107b82 */ /* 0x000ea20000000800 */
[----:B------:R-:W-:-:S04]  /*8260*/  IMAD R10, R5, R24, RZ ;  /* 0x00000018050a7224 */ /* 0x000fc800078e02ff */
[----:B------:R-:W-:Y:S02]  /*8270*/  IMAD R5, R7, R25, R10 ;  /* 0x0000001907057224 */ /* 0x000fe400078e020a */
[----:B------:R-:W-:Y:S01]  /*8280*/  IMAD.MOV.U32 R7, RZ, RZ, -0x1 ;  /* 0xffffffffff077424 */ /* 0x000fe200078e00ff */
[----:B------:R-:W3:Y:S01]  /*8290*/  LDC R26, c[0x0][0x658] ;  /* 0x00019600ff1a7b82 */ /* 0x000ee20000000800 */
[----:B------:R-:W-:Y:S01]  /*82a0*/  IMAD.IADD R5, R13, 0x1, R5 ;  /* 0x000000010d057824 */ /* 0x000fe200078e0205 */
[----:B0-----:R-:W-:-:S04]  /*82b0*/  ISETP.NE.U32.AND P0, PT, R28, RZ, PT ;  /* 0x000000ff1c00720c */ /* 0x001fc80003f05070 */
        /* <DEDUP_REMOVED lines=8> */
[-CC-:B---3--:R-:W-:Y:S02]  /*8340*/  SHF.R.U64 R24, R22, R26.reuse, R5.reuse ;  /* 0x0000001a16187219 */ /* 0x188fe40000001205 */
[-C--:B------:R-:W-:Y:S02]  /*8350*/  SHF.L.U32 R7, R7, R26.reuse, RZ ;  /* 0x0000001a07077219 */ /* 0x080fe400000006ff */
[----:B------:R-:W-:Y:S01]  /*8360*/  SHF.R.U32.HI R13, RZ, R26, R5 ;  /* 0x0000001aff0d7219 */ /* 0x000fe20000011605 */
[----:B------:R-:W-:Y:S01]  /*8370*/  IMAD.MOV.U32 R12, RZ, RZ, R24 ;  /* 0x000000ffff0c7224 */ /* 0x000fe200078e0018 */
[----:B------:R-:W-:Y:S01]  /*8380*/  LOP3.LUT R31, RZ, R7, RZ, 0x33, !PT ;  /* 0x00000007ff1f7212 */ /* 0x000fe200078e33ff */
[----:B------:R-:W3:Y:S01]  /*8390*/  LDC R30, c[0x0][0x610] ;  /* 0x00018400ff1e7b82 */ /* 0x000ee20000000800 */
[----:B------:R-:W-:Y:S05]  /*83a0*/  @!P0 BRA `(.L_x_172) ;  /* 0x0000000000288947 */ /* 0x000fea0003800000 */
        /* <DEDUP_REMOVED lines=10> */
.L_x_172:
[----:B-1----:R-:W-:Y:S01]  /*8450*/  SHF.R.U64 R10, R12, R10, R13 ;  /* 0x0000000a0c0a7219 */ /* 0x002fe2000000120d */
[----:B0-----:R-:W-:Y:S01]  /*8460*/  VIADD R9, R23, 0xffffffff ;  /* 0xffffffff17097836 */ /* 0x001fe20000000000 */
[----:B------:R-:W-:Y:S01]  /*8470*/  SHF.L.U32 R27, R27, R26, RZ ;  /* 0x0000001a1b1b7219 */ /* 0x000fe200000006ff */
[----:B------:R-:W-:Y:S01]  /*8480*/  @P4 IMAD R11, R19, R20, R8 ;  /* 0x00000014130b4224 */ /* 0x000fe200078e0208 */
[----:B------:R-:W-:Y:S01]  /*8490*/  LOP3.LUT R5, R22, R31, RZ, 0xc0, !PT ;  /* 0x0000001f16057212 */ /* 0x000fe200078ec0ff */
[----:B------:R-:W-:Y:S01]  /*84a0*/  IMAD.MOV R7, RZ, RZ, -R10 ;  /* 0x000000ffff077224 */ /* 0x000fe200078e0a0a */
[----:B------:R-:W-:Y:S01]  /*84b0*/  LOP3.LUT R18, R18, R9, RZ, 0xc0, !PT ;  /* 0x0000000912127212 */ /* 0x000fe200078ec0ff */
[----:B------:R-:W-:Y:S02]  /*84c0*/  IMAD.MOV.U32 R16, RZ, RZ, R21 ;  /* 0x000000ffff107224 */ /* 0x000fe400078e0015 */
[----:B------:R-:W-:Y:S02]  /*84d0*/  IMAD R10, R27, R10, R5 ;  /* 0x0000000a1b0a7224 */ /* 0x000fe400078e0205 */
[----:B--2---:R-:W-:-:S02]  /*84e0*/  IMAD R5, R7, R25, R24 ;  /* 0x0000001907057224 */ /* 0x004fc400078e0218 */
[----:B---3--:R-:W-:Y:S02]  /*84f0*/  IMAD R11, R10, R30, R11 ;  /* 0x0000001e0a0b7224 */ /* 0x008fe400078e020b */
[----:B------:R-:W-:Y:S02]  /*8500*/  IMAD R18, R5, R23, R18 ;  /* 0x0000001705127224 */ /* 0x000fe400078e0212 */
[----:B------:R-:W-:-:S03]  /*8510*/  IMAD.MOV.U32 R7, RZ, RZ, 0x1 ;  /* 0x00000001ff077424 */ /* 0x000fc600078e00ff */
[----:B------:R-:W-:Y:S02]  /*8520*/  SEL R5, R18, R11, !P4 ;  /* 0x0000000b12057207 */ /* 0x000fe40006000000 */
[----:B------:R-:W-:-:S07]  /*8530*/  SEL R18, R11, R18, !P4 ;  /* 0x000000120b127207 */ /* 0x000fce0006000000 */
.L_x_170:
[----:B------:R-:W-:-:S08]  /*8540*/  NOP ;  /* 0x0000000000007918 */ /* 0x000fd00000000000 */
[----:B------:R-:W0:-:S00]  /*8550*/  USETMAXREG.DEALLOC.CTAPOOL 0x28 ;  /* 0x00000028000079c8 */ /* 0x000e0000080e0500 */
[----:B0-----:R-:W-:-:S13]  /*8560*/  ISETP.NE.AND P0, PT, R6, RZ, PT ;  /* 0x000000ff0600720c */ /* 0x001fda0003f05270 */
[----:B------:R-:W-:Y:S05]  /*8570*/  @P0 EXIT ;  /* 0x000000000000094d */ /* 0x000fea0003800000 */
[----:B------:R-:W-:Y:S01]  /*8580*/  LOP3.LUT P0, RZ, R7, 0xff, RZ, 0xc0, !PT ;  /* 0x000000ff07ff7812 */ /* 0x000fe2000780c0ff */
[----:B------:R-:W-:Y:S02]  /*8590*/  IMAD.MOV.U32 R15, RZ, RZ, 0x1 ;  /* 0x00000001ff0f7424 */ /* 0x000fe400078e00ff */
[----:B------:R-:W-:-:S10]  /*85a0*/  IMAD.MOV.U32 R14, RZ, RZ, RZ ;  /* 0x000000ffff0e7224 */ /* 0x000fd400078e00ff */
[----:B------:R-:W-:Y:S05]  /*85b0*/  @!P0 BRA `(.L_x_173) ;  /* 0x0000000c00388947 */ /* 0x000fea0003800000 */
[----:B------:R-:W0:Y:S01]  /*85c0*/  LDC R6, c[0x0][0x28c] ;  /* 0x0000a300ff067b82 */ /* 0x000e220000000800 */
[----:B------:R-:W-:Y:S01]  /*85d0*/  ULDC UR5, c[0x0][0x658] ;  /* 0x0001960000057ab9 */ /* 0x000fe20000000800 */
[----:B------:R-:W-:Y:S01]  /*85e0*/  UMOV UR7, 0xffffffff ;  /* 0xffffffff00077882 */ /* 0x000fe20000000000 */
[----:B------:R-:W-:Y:S01]  /*85f0*/  ULDC UR6, c[0x0][0xc] ;  /* 0x0000030000067ab9 */ /* 0x000fe20000000800 */
[----:B------:R-:W-:Y:S01]  /*8600*/  USHF.L.U32 UR8, UR7, UR5, URZ ;  /* 0x0000000507087299 */ /* 0x000fe2000800063f */
[----:B------:R-:W-:Y:S01]  /*8610*/  BSSY B0, `(.L_x_173) ;  /* 0x00000c8000007945 */ /* 0x000fe20003800000 */
[----:B------:R-:W-:Y:S01]  /*8620*/  UMOV UR9, 0x1 ;  /* 0x0000000100097882 */ /* 0x000fe20000000000 */
[----:B------:R-:W-:Y:S01]  /*8630*/  ULDC UR7, c[0x0][0x10] ;  /* 0x0000040000077ab9 */ /* 0x000fe20000000800 */
[----:B------:R-:W1:Y:S01]  /*8640*/  S2UR UR10, SR_CgaCtaId ;  /* 0x00000000000a79c3 */ /* 0x000e620000008800 */
[----:B------:R-:W-:Y:S01]  /*8650*/  UIMAD.WIDE.U32 UR6, UR6, UR7, URZ ;  /* 0x00000007060672a5 */ /* 0x000fe2000f8e003f */
[----:B------:R-:W-:Y:S01]  /*8660*/  IMAD.MOV.U32 R12, RZ, RZ, 0x1 ;  /* 0x00000001ff0c7424 */ /* 0x000fe200078e00ff */
[----:B------:R-:W-:Y:S01]  /*8670*/  USHF.L.U32 UR18, UR9, UR5, URZ ;  /* 0x0000000509127299 */ /* 0x000fe2000800063f */
[----:B------:R-:W-:Y:S01]  /*8680*/  LOP3.LUT R17, R4, 0x2, RZ, 0xfc, !PT ;  /* 0x0000000204117812 */ /* 0x000fe200078efcff */
[----:B------:R-:W-:Y:S01]  /*8690*/  IMAD.MOV.U32 R15, RZ, RZ, 0x1 ;  /* 0x00000001ff0f7424 */ /* 0x000fe200078e00ff */
[----:B------:R-:W-:Y:S01]  /*86a0*/  ULDC UR5, c[0x0][0x14] ;  /* 0x0000050000057ab9 */ /* 0x000fe20000000800 */
[----:B------:R-:W-:Y:S01]  /*86b0*/  IMAD.MOV.U32 R14, RZ, RZ, RZ ;  /* 0x000000ffff0e7224 */ /* 0x000fe200078e00ff */
[----:B------:R-:W-:-:S02]  /*86c0*/  UIMAD.WIDE.U32 UR22, UR6, UR5, URZ ;  /* 0x00000005061672a5 */ /* 0x000fc4000f8e003f */
[----:B------:R-:W-:Y:S01]  /*86d0*/  UIMAD UR13, UR7, UR5, URZ ;  /* 0x00000005070d72a4 */ /* 0x000fe2000f8e023f */
[----:B------:R-:W-:Y:S01]  /*86e0*/  ULDC UR4, c[0x0][0x600] ;  /* 0x0001800000047ab9 */ /* 0x000fe20000000800 */
[----:B------:R-:W-:Y:S02]  /*86f0*/  ULOP3.LUT UR17, URZ, UR8, URZ, 0x33, !UPT ;  /* 0x000000083f117292 */ /* 0x000fe4000f8e333f */
[----:B------:R-:W-:Y:S01]  /*8700*/  UIADD3 UR4, UR4, -0x1, URZ ;  /* 0xffffffff04047890 */ /* 0x000fe2000fffe03f */
[----:B0-----:R-:W-:Y:S01]  /*8710*/  VIADD R6, R6, 0x3f ;  /* 0x0000003f06067836 */ /* 0x001fe20000000000 */
[----:B------:R-:W-:Y:S01]  /*8720*/  UIADD3 UR13, UR23, UR13, URZ ;  /* 0x0000000d170d7290 */ /* 0x000fe2000fffe03f */
[----:B------:R-:W-:-:S03]  /*8730*/  ULDC.64 UR24, c[0x0][0x198] ;  /* 0x0000660000187ab9 */ /* 0x000fc60000000a00 */
[----:B------:R-:W-:Y:S01]  /*8740*/  SHF.R.S32.HI R7, RZ, 0x1f, R6 ;  /* 0x0000001fff077819 */ /* 0x000fe20000011406 */
[----:B-1----:R-:W-:-:S03]  /*8750*/  IMAD.U32 R11, RZ, RZ, UR10 ;  /* 0x0000000aff0b7e24 */ /* 0x002fc6000f8e00ff */
[----:B------:R-:W-:-:S04]  /*8760*/  LEA.HI R7, R7, R6, RZ, 0x6 ;  /* 0x0000000607077211 */ /* 0x000fc800078f30ff */
[----:B------:R-:W-:-:S05]  /*8770*/  SHF.R.S32.HI R13, RZ, 0x6, R7 ;  /* 0x00000006ff0d7819 */ /* 0x000fca0000011407 */
[----:B------:R-:W-:-:S07]  /*8780*/  VIADD R10, R13, 0x1 ;  /* 0x000000010d0a7836 */ /* 0x000fce0000000000 */
.L_x_184:
[----:B------:R-:W-:-:S03]  /*8790*/  UMOV UR5, 0xffffffff ;  /* 0xffffffff00057882 */ /* 0x000fc60000000000 */
[----:B------:R-:W-:Y:S05]  /*87a0*/  BRA.DIV UR5, `(.L_x_174) ;  /* 0x0000000e05ac7947 */ /* 0x000fea000b800000 */
[----:B------:R-:W-:-:S13]  /*87b0*/  ELECT P0, URZ, PT ;  /* 0x00000000003f782f */ /* 0x000fda0003800000 */
.L_x_195:
[----:B------:R-:W0:Y:S01]  /*87c0*/  LDC R6, c[0x0][0x28c] ;  /* 0x0000a300ff067b82 */ /* 0x000e220000000800 */
[----:B------:R-:W-:Y:S01]  /*87d0*/  BSSY B1, `(.L_x_175) ;  /* 0x000003a000017945 */ /* 0x000fe20003800000 */
[----:B0-----:R-:W-:-:S13]  /*87e0*/  ISETP.LT.OR P0, PT, R6, 0x1, !P0 ;  /* 0x000000010600780c */ /* 0x001fda0004701670 */
[----:B------:R-:W-:Y:S05]  /*87f0*/  @P0 BRA `(.L_x_176) ;  /* 0x0000000000dc0947 */ /* 0x000fea0003800000 */
[----:B------:R-:W-:Y:S02]  /*8800*/  IMAD R18, R18, 0x2, R11 ;  /* 0x0000000212127824 */ /* 0x000fe400078e020b */
[----:B------:R-:W-:Y:S02]  /*8810*/  IMAD.SHL.U32 R19, R5, 0x40, RZ ;  /* 0x0000004005137824 */ /* 0x000fe400078e00ff */
[----:B------:R-:W-:Y:S02]  /*8820*/  IMAD.MOV.U32 R22, RZ, RZ, RZ ;  /* 0x000000ffff167224 */ /* 0x000fe400078e00ff */
[----:B------:R-:W-:Y:S02]  /*8830*/  IMAD.MOV.U32 R5, RZ, RZ, R10 ;  /* 0x000000ffff057224 */ /* 0x000fe400078e000a */
[----:B------:R-:W-:Y:S02]  /*8840*/  IMAD.MOV.U32 R6, RZ, RZ, R15 ;  /* 0x000000ffff067224 */ /* 0x000fe400078e000f */
[----:B------:R-:W-:-:S02]  /*8850*/  IMAD.MOV.U32 R8, RZ, RZ, R14 ;  /* 0x000000ffff087224 */ /* 0x000fc400078e000e */
[----:B------:R-:W-:-:S07]  /*8860*/  IMAD.SHL.U32 R18, R18, 0x80, RZ ;  /* 0x0000008012127824 */ /* 0x000fce00078e00ff */
.L_x_179:
[----:B------:R-:W0:Y:S01]  /*8870*/  S2UR UR5, SR_CgaCtaId ;  /* 0x00000000000579c3 */ /* 0x000e220000008800 */
[----:B------:R-:W-:Y:S02]  /*8880*/  MOV R20, 0x400 ;  /* 0x0000040000147802 */ /* 0x000fe40000000f00 */
[----:B------:R-:W-:Y:S02]  /*8890*/  SHF.L.U32 R7, R6, 0x1f, RZ ;  /* 0x0000001f06077819 */ /* 0x000fe400000006ff */
[----:B------:R-:W-:-:S13]  /*88a0*/  LOP3.LUT P1, RZ, R0, 0x7f, RZ, 0xc0, !PT ;  /* 0x0000007f00ff7812 */ /* 0x000fda000782c0ff */
[----:B------:R-:W1:Y:S01]  /*88b0*/  @!P1 LDC R9, c[0x0][0x500] ;  /* 0x00014000ff099b82 */ /* 0x000e620000000800 */
[----:B0-----:R-:W-:-:S05]  /*88c0*/  IMAD.U32 R11, RZ, RZ, UR5 ;  /* 0x00000005ff0b7e24 */ /* 0x001fca000f8e00ff */
[----:B------:R-:W-:-:S05]  /*88d0*/  LEA R21, R11, R20, 0x18 ;  /* 0x000000140b157211 */ /* 0x000fca00078ec0ff */
[----:B------:R-:W-:-:S04]  /*88e0*/  IMAD R20, R8, 0x8, R21 ;  /* 0x0000000808147824 */ /* 0x000fc800078e0215 */
[----:B------:R-:W0:Y:S02]  /*88f0*/  SYNCS.PHASECHK.TRANS64.TRYWAIT P0, [R20+URZ+0x20], R7 ;  /* 0x00002007140075a7 */ /* 0x000e24000800017f */
[----:B01----:R-:W-:Y:S05]  /*8900*/  @!P0 BRA `(.L_x_177) ;  /* 0x0000000c00748947 */ /* 0x003fea0003800000 */
.L_x_196:
[----:B0-----:R-:W-:Y:S01]  /*8910*/  PRMT R7, R17, 0x9910, RZ ;  /* 0x0000991011077816 */ /* 0x001fe200000000ff */
[----:B------:R0:W-:Y:S03]  /*8920*/  @!P1 SYNCS.ARRIVE.TRANS64 RZ, [R20+URZ], R9 ;  /* 0x0000000914ff99a7 */ /* 0x0001e6000800003f */
[----:B------:R-:W-:-:S13]  /*8930*/  ISETP.NE.AND P0, PT, R7, 0x2, PT ;  /* 0x000000020700780c */ /* 0x000fda0003f05270 */
[----:B0-----:R-:W-:Y:S05]  /*8940*/  @P0 BRA `(.L_x_178) ;  /* 0x0000000000040947 */ /* 0x001fea0003800000 */
[----:B------:R-:W-:Y:S01]  /*8950*/  BPT.TRAP 0x1 ;  /* 0x000000040000795c */ /* 0x000fe20000300000 */
.L_x_178:
[----:B------:R-:W-:Y:S01]  /*8960*/  IMAD R7, R8, 0x2, R11 ;  /* 0x0000000208077824 */ /* 0x000fe200078e020b */
[----:B------:R-:W-:Y:S01]  /*8970*/  R2UR UR9, R20 ;  /* 0x00000000140972ca */ /* 0x000fe200000e0000 */
[----:B------:R-:W-:Y:S01]  /*8980*/  VIADD R5, R5, 0xffffffff ;  /* 0xffffffff05057836 */ /* 0x000fe20000000000 */
[----:B------:R-:W-:Y:S01]  /*8990*/  UIADD3 UR6, UP0, UR24, 0xf0, URZ ;  /* 0x000000f018067890 */ /* 0x000fe2000ff1e03f */
[--C-:B------:R-:W-:Y:S01]  /*89a0*/  IMAD.U32 R7, R7, 0x2000, R21.reuse ;  /* 0x0000200007077824 */ /* 0x100fe200078e0015 */
[----:B------:R-:W-:Y:S01]  /*89b0*/  R2UR UR11, R18 ;  /* 0x00000000120b72ca */ /* 0x000fe200000e0000 */
[----:B------:R-:W-:Y:S01]  /*89c0*/  IMAD R21, R8, 0x1000, R21 ;  /* 0x0000100008157824 */ /* 0x000fe200078e0215 */
[----:B------:R-:W-:Y:S01]  /*89d0*/  R2UR UR10, R22 ;  /* 0x00000000160a72ca */ /* 0x000fe200000e0000 */
[----:B------:R-:W-:Y:S01]  /*89e0*/  UIADD3 UR26, UP1, UR24, 0x1f0, URZ ;  /* 0x000001f0181a7890 */ /* 0x000fe2000ff3e03f */
[----:B------:R-:W-:Y:S01]  /*89f0*/  R2UR UR5, R7 ;  /* 0x00000000070572ca */ /* 0x000fe200000e0000 */
[----:B------:R-:W-:Y:S01]  /*8a00*/  UIADD3.X UR7, URZ, UR25, URZ, UP0, !UPT ;  /* 0x000000193f077290 */ /* 0x000fe200087fe43f */
[----:B------:R-:W-:Y:S01]  /*8a10*/  R2UR UR8, R21 ;  /* 0x00000000150872ca */ /* 0x000fe200000e0000 */
[----:B------:R-:W-:Y:S01]  /*8a20*/  VIADD R8, R8, 0x1 ;  /* 0x0000000108087836 */ /* 0x000fe20000000000 */
[----:B------:R-:W-:Y:S01]  /*8a30*/  R2UR UR12, R16 ;  /* 0x00000000100c72ca */ /* 0x000fe200000e0000 */
[----:B------:R-:W-:Y:S01]  /*8a40*/  UIADD3.X UR27, URZ, UR25, URZ, UP1, !UPT ;  /* 0x000000193f1b7290 */ /* 0x000fe20008ffe43f */
[----:B------:R-:W-:Y:S01]  /*8a50*/  R2UR UR19, R19 ;  /* 0x00000000131372ca */ /* 0x000fe200000e0000 */
[----:B------:R-:W-:Y:S01]  /*8a60*/  UMOV UR20, 0x30000 ;  /* 0x0003000000147882 */ /* 0x000fe20000000000 */
[----:B------:R-:W-:Y:S01]  /*8a70*/  ISETP.GT.AND P1, PT, R5, 0x1, PT ;  /* 0x000000010500780c */ /* 0x000fe20003f24270 */
[----:B------:R-:W-:Y:S01]  /*8a80*/  UMOV UR14, 0x0 ;  /* 0x00000000000e7882 */ /* 0x000fe20000000000 */
[----:B------:R-:W-:Y:S01]  /*8a90*/  UMOV UR15, 0x10000000 ;  /* 0x10000000000f7882 */ /* 0x000fe20000000000 */
[----:B------:R-:W-:Y:S01]  /*8aa0*/  ISETP.NE.AND P0, PT, R8, 0x4, PT ;  /* 0x000000040800780c */ /* 0x000fe20003f05270 */
[----:B------:R-:W-:Y:S01]  /*8ab0*/  VIADD R22, R22, 0x40 ;  /* 0x0000004016167836 */ /* 0x000fe20000000000 */
[----:B------:R-:W-:-:S02]  /*8ac0*/  UIADD3 UR5, UR5, 0x100, URZ ;  /* 0x0000010005057890 */ /* 0x000fc4000fffe03f */
[----:B------:R-:W-:Y:S01]  /*8ad0*/  UIADD3 UR16, UR8, 0x10100, URZ ;  /* 0x0001010008107890 */ /* 0x000fe2000fffe03f */
[----:B------:R-:W-:Y:S02]  /*8ae0*/  SEL R7, RZ, 0x1, P0 ;  /* 0x00000001ff077807 */ /* 0x000fe40000000000 */
[----:B------:R-:W-:Y:S02]  /*8af0*/  SEL R8, R8, RZ, P0 ;  /* 0x000000ff08087207 */ /* 0x000fe40000000000 */
[----:B------:R-:W-:Y:S01]  /*8b00*/  UMOV UR8, UR5 ;  /* 0x0000000500087c82 */ /* 0x000fe20008000000 */
[----:B------:R-:W-:Y:S01]  /*8b10*/  LOP3.LUT R6, R6, R7, RZ, 0x3c, !PT ;  /* 0x0000000706067212 */ /* 0x000fe200078e3cff */
[----:B------:R0:W-:Y:S02]  /*8b20*/  UTMALDG.3D.MULTICAST [UR8], [UR6], UR20, desc[UR14] ;  /* 0x00000e08060073b4 */ /* 0x0001e40008011814 */
[----:B0-----:R-:W-:Y:S01]  /*8b30*/  UMOV UR8, UR16 ;  /* 0x0000001000087c82 */ /* 0x001fe20008000000 */
[----:B------:R-:W-:-:S02]  /*8b40*/  UMOV UR11, UR19 ;  /* 0x00000013000b7c82 */ /* 0x000fc40008000000 */
[----:B------:R0:W-:Y:S02]  /*8b50*/  UTMALDG.3D [UR8], [UR26], desc[UR14] ;  /* 0x00000e081a0075b4 */ /* 0x0001e40008011000 */
[----:B0-----:R-:W-:Y:S05]  /*8b60*/  @P1 BRA `(.L_x_179) ;  /* 0xfffffffc00401947 */ /* 0x001fea000383ffff */
.L_x_176:
[----:B------:R-:W-:Y:S05]  /*8b70*/  BSYNC B1 ;  /* 0x0000000000017941 */ /* 0x000fea0003800000 */
.L_x_175:
[----:B------:R-:W-:Y:S01]  /*8b80*/  LOP3.LUT P1, RZ, R12, 0xff, RZ, 0xc0, !PT ;  /* 0x000000ff0cff7812 */ /* 0x000fe2000782c0ff */
[C---:B------:R-:W-:Y:S01]  /*8b90*/  IMAD.IADD R14, R13.reuse, 0x1, R14 ;  /* 0x000000010d0e7824 */ /* 0x040fe200078e020e */
[----:B------:R-:W-:Y:S01]  /*8ba0*/  IADD3 R2, P2, R2, UR22, RZ ;  /* 0x0000001602027c10 */ /* 0x000fe2000ff5e0ff */
[----:B------:R-:W-:Y:S01]  /*8bb0*/  ULDC.64 UR6, c[0x0][0x650] ;  /* 0x0001940000067ab9 */ /* 0x000fe20000000a00 */
[----:B------:R-:W-:Y:S01]  /*8bc0*/  BSSY B1, `(.L_x_180) ;  /* 0x000006a000017945 */ /* 0x000fe20003800000 */
[----:B------:R-:W-:Y:S01]  /*8bd0*/  IMAD.MOV.U32 R18, RZ, RZ, -0x1 ;  /* 0xffffffffff127424 */ /* 0x000fe200078e00ff */
[----:B------:R-:W-:Y:S01]  /*8be0*/  ISETP.GT.U32.AND P0, PT, R14, 0x3, PT ;  /* 0x000000030e00780c */ /* 0x000fe20003f04070 */
[----:B------:R-:W-:Y:S01]  /*8bf0*/  IMAD.MOV.U32 R16, RZ, RZ, -0x1 ;  /* 0xffffffffff107424 */ /* 0x000fe200078e00ff */
[----:B------:R-:W-:Y:S02]  /*8c00*/  SHF.R.U32.HI R5, RZ, 0x2, R14 ;  /* 0x00000002ff057819 */ /* 0x000fe4000001160e */
[----:B------:R-:W-:-:S02]  /*8c10*/  ISETP.LT.U32.AND P0, PT, R13, 0x4, P0 ;  /* 0x000000040d00780c */ /* 0x000fc40000701070 */
[----:B------:R-:W-:Y:S01]  /*8c20*/  IADD3.X R3, R3, UR13, RZ, P2, !PT ;  /* 0x0000000d03037c10 */ /* 0x000fe200097fe4ff */
[----:B------:R-:W0:Y:S01]  /*8c30*/  @P1 S2R R11, SR_CgaCtaId ;  /* 0x00000000000b1919 */ /* 0x000e220000008800 */
[----:B------:R-:W-:Y:S02]  /*8c40*/  @P1 MOV R6, 0x400 ;  /* 0x0000040000061802 */ /* 0x000fe40000000f00 */
[----:B------:R-:W-:Y:S02]  /*8c50*/  ISETP.GE.U32.AND P2, PT, R2, UR6, PT ;  /* 0x0000000602007c0c */ /* 0x000fe4000bf46070 */
[----:B------:R-:W-:Y:S02]  /*8c60*/  LOP3.LUT R5, R5, 0x1, RZ, 0xc0, !PT ;  /* 0x0000000105057812 */ /* 0x000fe400078ec0ff */
[----:B------:R-:W-:Y:S02]  /*8c70*/  LOP3.LUT R14, R14, 0x3, RZ, 0xc0, !PT ;  /* 0x000000030e0e7812 */ /* 0x000fe400078ec0ff */
[----:B------:R-:W-:-:S02]  /*8c80*/  PRMT R12, RZ, 0x7610, R12 ;  /* 0x00007610ff0c7816 */ /* 0x000fc4000000000c */
[----:B0-----:R-:W-:-:S04]  /*8c90*/  @P1 LEA R6, R11, R6, 0x18 ;  /* 0x000000060b061211 */ /* 0x001fc800078ec0ff */
[----:B------:R0:W-:Y:S01]  /*8ca0*/  @P1 SYNCS.ARRIVE.TRANS64.A1T0 RZ, [R6+URZ+0x58], RZ ;  /* 0x000058ff06ff19a7 */ /* 0x0001e2000810003f */
[----:B------:R-:W-:-:S04]  /*8cb0*/  ISETP.NE.U32.AND P1, PT, R5, 0x1, PT ;  /* 0x000000010500780c */ /* 0x000fc80003f25070 */
[----:B------:R-:W-:Y:S02]  /*8cc0*/  ISETP.GT.U32.AND P1, PT, R13, 0x3, !P1 ;  /* 0x000000030d00780c */ /* 0x000fe40004f24070 */
[----:B0-----:R-:W-:Y:S02]  /*8cd0*/  SEL R6, RZ, 0x1, !P0 ;  /* 0x00000001ff067807 */ /* 0x001fe40004000000 */
[----:B------:R-:W-:Y:S02]  /*8ce0*/  ISETP.GE.U32.AND.EX P0, PT, R3, UR7, PT, P2 ;  /* 0x0000000703007c0c */ /* 0x000fe4000bf06120 */
[----:B------:R-:W-:-:S04]  /*8cf0*/  SEL R5, RZ, 0x1, !P1 ;  /* 0x00000001ff057807 */ /* 0x000fc80004800000 */
[--C-:B------:R-:W-:Y:S01]  /*8d00*/  LOP3.LUT R15, R5, R15, R6.reuse, 0x96, !PT ;  /* 0x0000000f050f7212 */ /* 0x100fe200078e9606 */
[----:B------:R-:W-:Y:S01]  /*8d10*/  IMAD.MOV.U32 R5, RZ, RZ, -0x1 ;  /* 0xffffffffff057424 */ /* 0x000fe200078e00ff */
[----:B------:R-:W-:-:S05]  /*8d20*/  PRMT R6, RZ, 0x7610, R6 ;  /* 0x00007610ff067816 */ /* 0x000fca0000000006 */
[----:B------:R-:W-:Y:S05]  /*8d30*/  @P0 BRA `(.L_x_181) ;  /* 0x0000000400480947 */ /* 0x000fea0003800000 */
[----:B------:R-:W0:Y:S01]  /*8d40*/  S2R R18, SR_CTAID.X ;  /* 0x0000000000127919 */ /* 0x000e220000002500 */
[----:B------:R-:W-:Y:S01]  /*8d50*/  ULDC.64 UR6, c[0x0][0x628] ;  /* 0x00018a0000067ab9 */ /* 0x000fe20000000a00 */
[----:B------:R-:W1:Y:S01]  /*8d60*/  LDC R19, c[0x0][0x144] ;  /* 0x00005100ff137b82 */ /* 0x000e620000000800 */
[----:B------:R-:W-:Y:S01]  /*8d70*/  ISETP.NE.U32.AND P0, PT, RZ, UR6, PT ;  /* 0x00000006ff007c0c */ /* 0x000fe2000bf05070 */
[----:B------:R-:W2:Y:S01]  /*8d80*/  S2R R5, SR_CTAID.Y ;  /* 0x0000000000057919 */ /* 0x000ea20000002600 */
[----:B------:R-:W-:Y:S01]  /*8d90*/  ULDC UR8, c[0x0][0x630] ;  /* 0x00018c0000087ab9 */ /* 0x000fe20000000800 */
[----:B------:R-:W-:Y:S01]  /*8da0*/  ULDC UR9, c[0x0][0x150] ;  /* 0x0000540000097ab9 */ /* 0x000fe20000000800 */
[----:B------:R-:W-:Y:S01]  /*8db0*/  ISETP.NE.AND.EX P0, PT, RZ, UR7, PT, P0 ;  /* 0x00000007ff007c0c */ /* 0x000fe2000bf05300 */
[----:B------:R-:W-:Y:S02]  /*8dc0*/  IMAD.MOV.U32 R6, RZ, RZ, R2 ;  /* 0x000000ffff067224 */ /* 0x000fe400078e0002 */
[----:B------:R-:W-:Y:S01]  /*8dd0*/  IMAD.MOV.U32 R7, RZ, RZ, R3 ;  /* 0x000000ffff077224 */ /* 0x000fe200078e0003 */
[----:B0-----:R-:W-:-:S09]  /*8de0*/  I2FP.F32.U32 R20, R18 ;  /* 0x0000001200147245 */ /* 0x001fd20000201000 */
[----:B------:R-:W-:Y:S05]  /*8df0*/  @!P0 BRA `(.L_x_182) ;  /* 0x0000000000288947 */ /* 0x000fea0003800000 */
[----:B------:R-:W-:Y:S02]  /*8e00*/  ULDC UR5, c[0x0][0x634] ;  /* 0x00018d0000057ab9 */ /* 0x000fe40000000800 */
[----:B------:R-:W-:-:S05]  /*8e10*/  IADD3 R7, P0, R2, UR5, RZ ;  /* 0x0000000502077c10 */ /* 0x000fca000ff1e0ff */
[----:B------:R-:W-:-:S04]  /*8e20*/  IMAD.X R21, RZ, RZ, R3, P0 ;  /* 0x000000ffff157224 */ /* 0x000fc800000e0603 */
[----:B------:R-:W-:-:S04]  /*8e30*/  IMAD.WIDE.U32 R8, R21, UR6, RZ ;  /* 0x0000000615087c25 */ /* 0x000fc8000f8e00ff */
[----:B------:R-:W-:-:S04]  /*8e40*/  IMAD.WIDE.U32 R8, P0, R7, UR7, R8 ;  /* 0x0000000707087c25 */ /* 0x000fc8000f800008 */
[----:B------:R-:W-:-:S04]  /*8e50*/  IMAD.WIDE.U32 R6, R7, UR6, RZ ;  /* 0x0000000607067c25 */ /* 0x000fc8000f8e00ff */
[----:B------:R-:W-:Y:S01]  /*8e60*/  IMAD.MOV.U32 R6, RZ, RZ, R9 ;  /* 0x000000ffff067224 */ /* 0x000fe200078e0009 */
[----:B------:R-:W-:Y:S01]  /*8e70*/  IADD3 RZ, P1, R7, R8, RZ ;  /* 0x0000000807ff7210 */ /* 0x000fe20007f3e0ff */
[----:B------:R-:W-:-:S04]  /*8e80*/  IMAD.X R7, RZ, RZ, RZ, P0 ;  /* 0x000000ffff077224 */ /* 0x000fc800000e06ff */
[----:B------:R-:W-:-:S08]  /*8e90*/  IMAD.WIDE.U32.X R6, R21, UR7, R6, P1 ;  /* 0x0000000715067c25 */ /* 0x000fd000088e0406 */
.L_x_182:
[----:B------:R-:W-:Y:S01]  /*8ea0*/  FMUL R20, R20, UR9 ;  /* 0x0000000914147c20 */ /* 0x000fe20008400000 */
[--C-:B------:R-:W-:Y:S01]  /*8eb0*/  SHF.R.U64 R16, R6, UR8, R7.reuse ;  /* 0x0000000806107c19 */ /* 0x100fe20008001207 */
[----:B------:R-:W-:Y:S01]  /*8ec0*/  ULDC.64 UR6, c[0x0][0x620] ;  /* 0x0001880000067ab9 */ /* 0x000fe20000000a00 */
[----:B------:R-:W-:Y:S01]  /*8ed0*/  SHF.R.U32.HI R6, RZ, UR8, R7 ;  /* 0x00000008ff067c19 */ /* 0x000fe20008011607 */
[----:B------:R-:W-:Y:S01]  /*8ee0*/  ULDC.64 UR8, c[0x0][0x640] ;  /* 0x0001900000087ab9 */ /* 0x000fe20000000a00 */
[----:B------:R-:W-:Y:S01]  /*8ef0*/  IADD3 R7, P0, RZ, -R16, RZ ;  /* 0x80000010ff077210 */ /* 0x000fe20007f1e0ff */
[----:B------:R-:W0:Y:S01]  /*8f00*/  F2I.U32.TRUNC.NTZ R20, R20 ;  /* 0x0000001400147305 */ /* 0x000e22000020f000 */
[----:B------:R-:W3:Y:S01]  /*8f10*/  LDC R22, c[0x0][0x148] ;  /* 0x00005200ff167b82 */ /* 0x000ee20000000800 */
[----:B------:R-:W-:Y:S02]  /*8f20*/  ULDC UR5, c[0x0][0x618] ;  /* 0x0001860000057ab9 */ /* 0x000fe40000000800 */
[----:B------:R-:W-:Y:S01]  /*8f30*/  IMAD.X R6, RZ, RZ, ~R6, P0 ;  /* 0x000000ffff067224 */ /* 0x000fe200000e0e06 */
[----:B------:R-:W-:-:S03]  /*8f40*/  ISETP.NE.U32.AND P0, PT, RZ, UR8, PT ;  /* 0x00000008ff007c0c */ /* 0x000fc6000bf05070 */
[----:B------:R-:W-:Y:S01]  /*8f50*/  IMAD R6, R6, UR6, RZ ;  /* 0x0000000606067c24 */ /* 0x000fe2000f8e02ff */
[----:B------:R-:W-:-:S03]  /*8f60*/  ISETP.NE.AND.EX P0, PT, RZ, UR9, PT, P0 ;  /* 0x00000009ff007c0c */ /* 0x000fc6000bf05300 */
[C---:B------:R-:W-:Y:S02]  /*8f70*/  IMAD R9, R7.reuse, UR7, R6 ;  /* 0x0000000707097c24 */ /* 0x040fe4000f8e0206 */
[----:B------:R-:W-:Y:S01]  /*8f80*/  IMAD.WIDE.U32 R6, R7, UR6, R2 ;  /* 0x0000000607067c25 */ /* 0x000fe2000f8e0002 */
[----:B------:R-:W-:-:S03]  /*8f90*/  ULDC UR6, c[0x0][0x154] ;  /* 0x0000550000067ab9 */ /* 0x000fc60000000800 */
[----:B0-----:R-:W-:Y:S02]  /*8fa0*/  IMAD.MOV R8, RZ, RZ, -R20 ;  /* 0x000000ffff087224 */ /* 0x001fe400078e0a14 */
[----:B------:R-:W-:Y:S02]  /*8fb0*/  IMAD.IADD R7, R7, 0x1, R9 ;  /* 0x0000000107077824 */ /* 0x000fe400078e0209 */
[----:B-1----:R-:W-:Y:S01]  /*8fc0*/  IMAD R18, R19, R8, R18 ;  /* 0x0000000813127224 */ /* 0x002fe200078e0212 */
[----:B--2---:R-:W-:Y:S02]  /*8fd0*/  I2FP.F32.U32 R8, R5 ;  /* 0x0000000500087245 */ /* 0x004fe40000201000 */
[--C-:B------:R-:W-:Y:S02]  /*8fe0*/  SHF.R.U64 R19, R6, UR5, R7.reuse ;  /* 0x0000000506137c19 */ /* 0x100fe40008001207 */
[----:B------:R-:W-:Y:S01]  /*8ff0*/  SHF.R.U32.HI R6, RZ, UR5, R7 ;  /* 0x00000005ff067c19 */ /* 0x000fe20008011607 */
[----:B------:R-:W-:Y:S01]  /*9000*/  FMUL R8, R8, UR6 ;  /* 0x0000000608087c20 */ /* 0x000fe20008400000 */
[----:B------:R-:W-:-:S02]  /*9010*/  ULDC UR5, c[0x0][0x608] ;  /* 0x0001820000057ab9 */ /* 0x000fc40000000800 */
[--C-:B------:R-:W-:Y:S01]  /*9020*/  SHF.R.U64 R21, R19, UR5, R6.reuse ;  /* 0x0000000513157c19 */ /* 0x100fe20008001206 */
[----:B------:R0:W1:Y:S01]  /*9030*/  F2I.U32.TRUNC.NTZ R24, R8 ;  /* 0x0000000800187305 */ /* 0x000062000020f000 */
[----:B------:R-:W-:Y:S01]  /*9040*/  SHF.R.U32.HI R6, RZ, UR5, R6 ;  /* 0x00000005ff067c19 */ /* 0x000fe20008011606 */
[----:B------:R-:W-:-:S03]  /*9050*/  ULDC UR5, c[0x0][0x658] ;  /* 0x0001960000057ab9 */ /* 0x000fc60000000800 */
[--C-:B------:R-:W-:Y:S02]  /*9060*/  SHF.R.U64 R20, R21, UR5, R6.reuse ;  /* 0x0000000515147c19 */ /* 0x100fe40008001206 */
[----:B------:R-:W-:-:S03]  /*9070*/  SHF.R.U32.HI R23, RZ, UR5, R6 ;  /* 0x00000005ff177c19 */ /* 0x000fc60008011606 */
[----:B------:R-:W-:Y:S02]  /*9080*/  IMAD.MOV.U32 R6, RZ, RZ, R20 ;  /* 0x000000ffff067224 */ /* 0x000fe400078e0014 */
[----:B------:R-:W-:Y:S01]  /*9090*/  IMAD.MOV.U32 R7, RZ, RZ, R23 ;  /* 0x000000ffff077224 */ /* 0x000fe200078e0017 */
[----:B0-----:R-:W-:Y:S06]  /*90a0*/  @!P0 BRA `(.L_x_183) ;  /* 0x0000000000288947 */ /* 0x001fec0003800000 */
        /* <DEDUP_REMOVED lines=10> */
.L_x_183:
[----:B------:R-:W-:Y:S01]  /*9150*/  ULDC UR5, c[0x0][0x648] ;  /* 0x0001920000057ab9 */ /* 0x000fe20000000800 */
[----:B-1----:R-:W-:Y:S01]  /*9160*/  IMAD.MOV R24, RZ, RZ, -R24 ;  /* 0x000000ffff187224 */ /* 0x002fe200078e0a18 */
[----:B------:R-:W-:Y:S01]  /*9170*/  SHF.R.U64 R6, R6, UR5, R7 ;  /* 0x0000000506067c19 */ /* 0x000fe20008001207 */
[----:B------:R-:W-:Y:S01]  /*9180*/  ULDC UR5, c[0x0][0x638] ;  /* 0x00018e0000057ab9 */ /* 0x000fe20000000800 */
[----:B------:R-:W-:Y:S01]  /*9190*/  LOP3.LUT R21, R21, UR17, RZ, 0xc0, !PT ;  /* 0x0000001115157c12 */ /* 0x000fe2000f8ec0ff */
[----:B---3--:R-:W-:Y:S01]  /*91a0*/  @P4 IMAD R18, R22, R24, R5 ;  /* 0x0000001816124224 */ /* 0x008fe200078e0205 */
[----:B------:R-:W-:Y:S01]  /*91b0*/  LOP3.LUT R7, R19, UR4, RZ, 0xc0, !PT ;  /* 0x0000000413077c12 */ /* 0x000fe2000f8ec0ff */
[----:B------:R-:W-:Y:S01]  /*91c0*/  IMAD.MOV R5, RZ, RZ, -R6 ;  /* 0x000000ffff057224 */ /* 0x000fe200078e0a06 */
[----:B------:R-:W-:Y:S01]  /*91d0*/  ULDC UR6, c[0x0][0x610] ;  /* 0x0001840000067ab9 */ /* 0x000fe20000000800 */
[----:B------:R-:W-:Y:S02]  /*91e0*/  IMAD R21, R6, UR18, R21 ;  /* 0x0000001206157c24 */ /* 0x000fe4000f8e0215 */
[----:B------:R-:W-:Y:S01]  /*91f0*/  IMAD R20, R5, UR5, R20 ;  /* 0x0000000505147c24 */ /* 0x000fe2000f8e0214 */
[----:B------:R-:W-:Y:S01]  /*9200*/  ULDC UR5, c[0x0][0x600] ;  /* 0x0001800000057ab9 */ /* 0x000fe20000000800 */
[----:B------:R-:W-:-:S02]  /*9210*/  IMAD R18, R21, UR6, R18 ;  /* 0x0000000615127c24 */ /* 0x000fc4000f8e0212 */
[----:B------:R-:W-:Y:S02]  /*9220*/  IMAD R7, R20, UR5, R7 ;  /* 0x0000000514077c24 */ /* 0x000fe4000f8e0207 */
[----:B------:R-:W-:-:S03]  /*9230*/  IMAD.MOV.U32 R6, RZ, RZ, 0x1 ;  /* 0x00000001ff067424 */ /* 0x000fc600078e00ff */
[----:B------:R-:W-:Y:S02]  /*9240*/  SEL R5, R7, R18, !P4 ;  /* 0x0000001207057207 */ /* 0x000fe40006000000 */
[----:B------:R-:W-:-:S07]  /*9250*/  SEL R18, R18, R7, !P4 ;  /* 0x0000000712127207 */ /* 0x000fce0006000000 */
.L_x_181:
[----:B------:R-:W-:Y:S05]  /*9260*/  BSYNC B1 ;  /* 0x0000000000017941 */ /* 0x000fea0003800000 */
.L_x_180:
[----:B------:R-:W-:-:S13]  /*9270*/  LOP3.LUT P0, RZ, R6, 0xff, RZ, 0xc0, !PT ;  /* 0x000000ff06ff7812 */ /* 0x000fda000780c0ff */
[----:B------:R-:W-:Y:S05]  /*9280*/  @P0 BRA `(.L_x_184) ;  /* 0xfffffff400400947 */ /* 0x000fea000383ffff */
[----:B------:R-:W-:Y:S05]  /*9290*/  BSYNC B0 ;  /* 0x0000000000007941 */ /* 0x000fea0003800000 */
.L_x_173:
[----:B------:R-:W-:-:S03]  /*92a0*/  UMOV UR5, 0xffffffff ;  /* 0xffffffff00057882 */ /* 0x000fc60000000000 */
[----:B------:R-:W-:Y:S05]  /*92b0*/  BRA.DIV UR5, `(.L_x_185) ;  /* 0x00000006051c7947 */ /* 0x000fea000b800000 */
[----:B------:R-:W-:-:S13]  /*92c0*/  ELECT P0, URZ, PT ;  /* 0x00000000003f782f */ /* 0x000fda0003800000 */
.L_x_199:
[----:B------:R-:W-:Y:S04]  /*92d0*/  BSSY B0, `(.L_x_186) ;  /* 0x000002b000007945 */ /* 0x000fe80003800000 */
[----:B------:R-:W-:Y:S05]  /*92e0*/  @!P0 BRA `(.L_x_187) ;  /* 0x0000000000a48947 */ /* 0x000fea0003800000 */
[----:B------:R-:W-:-:S04]  /*92f0*/  LOP3.LUT R4, R4, 0x2, RZ, 0xfc, !PT ;  /* 0x0000000204047812 */ /* 0x000fc800078efcff */
[----:B------:R-:W-:-:S13]  /*9300*/  ISETP.NE.AND P0, PT, R4, 0x3, PT ;  /* 0x000000030400780c */ /* 0x000fda0003f05270 */
[----:B------:R-:W-:Y:S05]  /*9310*/  @!P0 BRA `(.L_x_188) ;  /* 0x0000000000048947 */ /* 0x000fea0003800000 */
[----:B------:R-:W-:Y:S01]  /*9320*/  BPT.TRAP 0x1 ;  /* 0x000000040000795c */ /* 0x000fe20000300000 */
.L_x_188:
[----:B------:R-:W0:Y:S01]  /*9330*/  S2R R3, SR_CgaCtaId ;  /* 0x0000000000037919 */ /* 0x000e220000008800 */
[----:B------:R-:W-:Y:S02]  /*9340*/  MOV R0, 0x400 ;  /* 0x0000040000007802 */ /* 0x000fe40000000f00 */
[----:B------:R-:W-:Y:S02]  /*9350*/  SHF.L.U32 R2, R15, 0x1f, RZ ;  /* 0x0000001f0f027819 */ /* 0x000fe400000006ff */
[----:B0-----:R-:W-:-:S05]  /*9360*/  LEA R3, R3, R0, 0x18 ;  /* 0x0000000003037211 */ /* 0x001fca00078ec0ff */
[----:B------:R-:W-:-:S04]  /*9370*/  VIADD R3, R3, 0x20 ;  /* 0x0000002003037836 */ /* 0x000fc80000000000 */
[C---:B------:R-:W-:Y:S02]  /*9380*/  IMAD R5, R14.reuse, 0x8, R3 ;  /* 0x000000080e057824 */ /* 0x040fe400078e0203 */
[----:B------:R-:W-:Y:S02]  /*9390*/  VIADD R14, R14, 0x1 ;  /* 0x000000010e0e7836 */ /* 0x000fe40000000000 */
[----:B------:R-:W0:Y:S03]  /*93a0*/  SYNCS.PHASECHK.TRANS64.TRYWAIT P0, [R5+URZ], R2 ;  /* 0x00000002050075a7 */ /* 0x000e26000800017f */
[----:B------:R-:W-:-:S04]  /*93b0*/  ISETP.NE.AND P1, PT, R14, 0x4, PT ;  /* 0x000000040e00780c */ /* 0x000fc80003f25270 */
[----:B------:R-:W-:Y:S02]  /*93c0*/  SEL R0, RZ, 0x1, P1 ;  /* 0x00000001ff007807 */ /* 0x000fe40000800000 */
[----:B------:R-:W-:Y:S02]  /*93d0*/  SEL R14, R14, RZ, P1 ;  /* 0x000000ff0e0e7207 */ /* 0x000fe40000800000 */
[----:B------:R-:W-:-:S03]  /*93e0*/  LOP3.LUT R15, R15, R0, RZ, 0x3c, !PT ;  /* 0x000000000f0f7212 */ /* 0x000fc600078e3cff */
[----:B------:R-:W-:Y:S01]  /*93f0*/  IMAD R7, R14, 0x8, R3 ;  /* 0x000000080e077824 */ /* 0x000fe200078e0203 */
[----:B------:R-:W-:Y:S01]  /*9400*/  SHF.L.U32 R4, R15, 0x1f, RZ ;  /* 0x0000001f0f047819 */ /* 0x000fe200000006ff */
[----:B0-----:R-:W-:Y:S06]  /*9410*/  @!P0 BRA `(.L_x_189) ;  /* 0x0000000000e48947 */ /* 0x001fec0003800000 */
.L_x_200:
[----:B------:R-:W1:Y:S01]  /*9420*/  SYNCS.PHASECHK.TRANS64.TRYWAIT P0, [R7+URZ], R4 ;  /* 0x00000004070075a7 */ /* 0x000e62000800017f */
[----:B------:R-:W-:-:S05]  /*9430*/  VIADD R0, R14, 0x1 ;  /* 0x000000010e007836 */ /* 0x000fca0000000000 */
[----:B------:R-:W-:-:S04]  /*9440*/  ISETP.NE.AND P1, PT, R0, 0x4, PT ;  /* 0x000000040000780c */ /* 0x000fc80003f25270 */
[----:B0-----:R-:W-:Y:S02]  /*9450*/  SEL R2, RZ, 0x1, P1 ;  /* 0x00000001ff027807 */ /* 0x001fe40000800000 */
[----:B------:R-:W-:Y:S02]  /*9460*/  SEL R0, R0, RZ, P1 ;  /* 0x000000ff00007207 */ /* 0x000fe40000800000 */
[----:B------:R-:W-:-:S03]  /*9470*/  LOP3.LUT R15, R15, R2, RZ, 0x3c, !PT ;  /* 0x000000020f0f7212 */ /* 0x000fc600078e3cff */
[----:B------:R-:W-:Y:S01]  /*9480*/  IMAD R6, R0, 0x8, R3 ;  /* 0x0000000800067824 */ /* 0x000fe200078e0203 */
[----:B------:R-:W-:Y:S01]  /*9490*/  SHF.L.U32 R5, R15, 0x1f, RZ ;  /* 0x0000001f0f057819 */ /* 0x000fe200000006ff */
[----:B-1----:R-:W-:Y:S06]  /*94a0*/  @!P0 BRA `(.L_x_190) ;  /* 0x0000000000d48947 */ /* 0x002fec0003800000 */
.L_x_201:
[----:B------:R-:W1:Y:S01]  /*94b0*/  SYNCS.PHASECHK.TRANS64.TRYWAIT P0, [R6+URZ], R5 ;  /* 0x00000005060075a7 */ /* 0x000e62000800017f */
[----:B------:R-:W-:-:S05]  /*94c0*/  VIADD R0, R0, 0x1 ;  /* 0x0000000100007836 */ /* 0x000fca0000000000 */
[----:B------:R-:W-:-:S04]  /*94d0*/  ISETP.NE.AND P1, PT, R0, 0x4, PT ;  /* 0x000000040000780c */ /* 0x000fc80003f25270 */
[----:B------:R-:W-:Y:S02]  /*94e0*/  SEL R2, RZ, 0x1, P1 ;  /* 0x00000001ff027807 */ /* 0x000fe40000800000 */
[----:B------:R-:W-:Y:S02]  /*94f0*/  SEL R0, R0, RZ, P1 ;  /* 0x000000ff00007207 */ /* 0x000fe40000800000 */
[----:B------:R-:W-:Y:S01]  /*9500*/  LOP3.LUT R2, R15, R2, RZ, 0x3c, !PT ;  /* 0x000000020f027212 */ /* 0x000fe200078e3cff */
[----:B-1----:R-:W-:Y:S06]  /*9510*/  @!P0 BRA `(.L_x_191) ;  /* 0x0000000000cc8947 */ /* 0x002fec0003800000 */
.L_x_202:
[----:B------:R-:W-:Y:S01]  /*9520*/  IMAD R3, R0, 0x8, R3 ;  /* 0x0000000800037824 */ /* 0x000fe200078e0203 */
[----:B------:R-:W-:-:S07]  /*9530*/  SHF.L.U32 R0, R2, 0x1f, RZ ;  /* 0x0000001f02007819 */ /* 0x000fce00000006ff */
.L_x_192:
[----:B--2---:R2:W3:Y:S02]  /*9540*/  SYNCS.PHASECHK.TRANS64.TRYWAIT P0, [R3+URZ], R0 ;  /* 0x00000000030075a7 */ /* 0x0044e4000800017f */
[----:B---3--:R-:W-:Y:S05]  /*9550*/  @!P0 NANOSLEEP.SYNCS 0x989680 ;  /* 0x009896800000895d */ /* 0x008fea0003900000 */
[----:B------:R-:W3:Y:S02]  /*9560*/  @!P0 SYNCS.PHASECHK.TRANS64 P0, [R3+URZ], R0 ;  /* 0x00000000030085a7 */ /* 0x000ee4000800007f */
[----:B---3--:R-:W-:Y:S05]  /*9570*/  @!P0 BRA `(.L_x_192) ;  /* 0xfffffffc00f08947 */ /* 0x008fea000383ffff */
.L_x_187:
[----:B------:R-:W-:Y:S05]  /*9580*/  BSYNC B0 ;  /* 0x0000000000007941 */ /* 0x000fea0003800000 */
.L_x_186:
[----:B------:R-:W-:Y:S05]  /*9590*/  EXIT ;  /* 0x000000000000794d */ /* 0x000fea0003800000 */
.L_x_21:
[----:B-1----:R-:W-:-:S04]  /*95a0*/  IMAD.U32 R12, RZ, RZ, UR6 ;  /* 0x00000006ff0c7e24 */ /* 0x002fc8000f8e00ff */
[----:B------:R1:W4:Y:S03]  /*95b0*/  SYNCS.PHASECHK.TRANS64.TRYWAIT P1, [R12+URZ], R11 ;  /* 0x0000000b0c0075a7 */ /* 0x000326000802017f */
[----:B----4-:R-:W-:Y:S05]  /*95c0*/  @!P1 NANOSLEEP.SYNCS 0x989680 ;  /* 0x009896800000995d */ /* 0x010fea0003900000 */
[----:B------:R-:W4:Y:S02]  /*95d0*/  @!P1 SYNCS.PHASECHK.TRANS64 P1, [R12+URZ], R11 ;  /* 0x0000000b0c0095a7 */ /* 0x000f24000802007f */
[----:B----4-:R-:W-:Y:S05]  /*95e0*/  @!P1 BRA `(.L_x_21) ;  /* 0xfffffffc00ec9947 */ /* 0x010fea000383ffff */
[----:B------:R-:W-:Y:S05]  /*95f0*/  BRA `(.L_x_20) ;  /* 0xffffff80005c7947 */ /* 0x000fea000383ffff */
.L_x_27:
[----:B-1----:R-:W-:-:S04]  /*9600*/  IMAD.U32 R14, RZ, RZ, UR12 ;  /* 0x0000000cff0e7e24 */ /* 0x002fc8000f8e00ff */
[----:B------:R1:W4:Y:S03]  /*9610*/  SYNCS.PHASECHK.TRANS64.TRYWAIT P1, [R14+URZ], R13 ;  /* 0x0000000d0e0075a7 */ /* 0x000326000802017f */
[----:B----4-:R-:W-:Y:S05]  /*9620*/  @!P1 NANOSLEEP.SYNCS 0x989680 ;  /* 0x009896800000995d */ /* 0x010fea0003900000 */
[----:B------:R-:W4:Y:S02]  /*9630*/  @!P1 SYNCS.PHASECHK.TRANS64 P1, [R14+URZ], R13 ;  /* 0x0000000d0e0095a7 */ /* 0x000f24000802007f */
[----:B----4-:R-:W-:Y:S05]  /*9640*/  @!P1 BRA `(.L_x_27) ;  /* 0xfffffffc00ec9947 */ /* 0x010fea000383ffff */
[----:B------:R-:W-:Y:S05]  /*9650*/  BRA `(.L_x_26) ;  /* 0xffffff8800c47947 */ /* 0x000fea000383ffff */
.L_x_174:
[----:B------:R-:W-:Y:S01]  /*9660*/  BSSY B1, `(.L_x_193) ;  /* 0x0000006000017945 */ /* 0x000fe20003800000 */
[----:B------:R-:W-:-:S07]  /*9670*/  IMAD.MOV.U32 R6, RZ, RZ, -0x1 ;  /* 0xffffffffff067424 */ /* 0x000fce00078e00ff */
[----:B------:R-:W-:Y:S05]  /*9680*/  WARPSYNC.COLLECTIVE R6, `(.L_x_194) ;  /* 0x00000000060c7348 */ /* 0x000fea0003c00000 */
[----:B------:R-:W-:Y:S02]  /*9690*/  ELECT P0, UR62, PT ;  /* 0x00000000003e782f */ /* 0x000fe40003800000 */
[----:B------:R-:W-:Y:S01]  /*96a0*/  MOV R6, UR62 ;  /* 0x0000003e00067c02 */ /* 0x000fe20008000f00 */
[----:B------:R-:W-:Y:S10]  /*96b0*/  ENDCOLLECTIVE ;  /* 0x000000000000791b */ /* 0x000ff40003800000 */
.L_x_194:
[----:B------:R-:W-:Y:S05]  /*96c0*/  BSYNC B1 ;  /* 0x0000000000017941 */ /* 0x000fea0003800000 */
.L_x_193:
[----:B------:R-:W-:Y:S05]  /*96d0*/  BRA `(.L_x_195) ;  /* 0xfffffff000387947 */ /* 0x000fea000383ffff */
.L_x_177:
[----:B0-----:R0:W1:Y:S02]  /*96e0*/  SYNCS.PHASECHK.TRANS64.TRYWAIT P0, [R20+URZ+0x20], R7 ;  /* 0x00002007140075a7 */ /* 0x001064000800017f */
[----:B-1----:R-:W-:Y:S05]  /*96f0*/  @!P0 NANOSLEEP.SYNCS 0x989680 ;  /* 0x009896800000895d */ /* 0x002fea0003900000 */
[----:B------:R-:W1:Y:S02]  /*9700*/  @!P0 SYNCS.PHASECHK.TRANS64 P0, [R20+URZ+0x20], R7 ;  /* 0x00002007140085a7 */ /* 0x000e64000800007f */
[----:B-1----:R-:W-:Y:S05]  /*9710*/  @!P0 BRA `(.L_x_177) ;  /* 0xfffffffc00f08947 */ /* 0x002fea000383ffff */
[----:B------:R-:W-:Y:S05]  /*9720*/  BRA `(.L_x_196) ;  /* 0xfffffff000787947 */ /* 0x000fea000383ffff */
.L_x_185:
[----:B------:R-:W-:Y:S01]  /*9730*/  BSSY B0, `(.L_x_197) ;  /* 0x0000006000007945 */ /* 0x000fe20003800000 */
[----:B------:R-:W-:-:S07]  /*9740*/  IMAD.MOV.U32 R6, RZ, RZ, -0x1 ;  /* 0xffffffffff067424 */ /* 0x000fce00078e00ff */
[----:B------:R-:W-:Y:S05]  /*9750*/  WARPSYNC.COLLECTIVE R6, `(.L_x_198) ;  /* 0x00000000060c7348 */ /* 0x000fea0003c00000 */
[----:B------:R-:W-:Y:S02]  /*9760*/  ELECT P0, UR62, PT ;  /* 0x00000000003e782f */ /* 0x000fe40003800000 */
[----:B------:R-:W-:Y:S01]  /*9770*/  MOV R6, UR62 ;  /* 0x0000003e00067c02 */ /* 0x000fe20008000f00 */
[----:B------:R-:W-:Y:S10]  /*9780*/  ENDCOLLECTIVE ;  /* 0x000000000000791b */ /* 0x000ff40003800000 */
.L_x_198:
[----:B------:R-:W-:Y:S05]  /*9790*/  BSYNC B0 ;  /* 0x0000000000007941 */ /* 0x000fea0003800000 */
.L_x_197:
[----:B------:R-:W-:Y:S05]  /*97a0*/  BRA `(.L_x_199) ;  /* 0xfffffff800c87947 */ /* 0x000fea000383ffff */
.L_x_189:
[----:B0-----:R0:W1:Y:S02]  /*97b0*/  SYNCS.PHASECHK.TRANS64.TRYWAIT P0, [R5+URZ], R2 ;  /* 0x00000002050075a7 */ /* 0x001064000800017f */
[----:B-1----:R-:W-:Y:S05]  /*97c0*/  @!P0 NANOSLEEP.SYNCS 0x989680 ;  /* 0x009896800000895d */ /* 0x002fea0003900000 */
[----:B------:R-:W1:Y:S02]  /*97d0*/  @!P0 SYNCS.PHASECHK.TRANS64 P0, [R5+URZ], R2 ;  /* 0x00000002050085a7 */ /* 0x000e64000800007f */
[----:B-1----:R-:W-:Y:S05]  /*97e0*/  @!P0 BRA `(.L_x_189) ;  /* 0xfffffffc00f08947 */ /* 0x002fea000383ffff */
[----:B------:R-:W-:Y:S05]  /*97f0*/  BRA `(.L_x_200) ;  /* 0xfffffffc00087947 */ /* 0x000fea000383ffff */
.L_x_190:
[----:B0-----:R0:W1:Y:S02]  /*9800*/  SYNCS.PHASECHK.TRANS64.TRYWAIT P0, [R7+URZ], R4 ;  /* 0x00000004070075a7 */ /* 0x001064000800017f */
[----:B-1----:R-:W-:Y:S05]  /*9810*/  @!P0 NANOSLEEP.SYNCS 0x989680 ;  /* 0x009896800000895d */ /* 0x002fea0003900000 */
[----:B------:R-:W1:Y:S02]  /*9820*/  @!P0 SYNCS.PHASECHK.TRANS64 P0, [R7+URZ], R4 ;  /* 0x00000004070085a7 */ /* 0x000e64000800007f */
[----:B-1----:R-:W-:Y:S05]  /*9830*/  @!P0 BRA `(.L_x_190) ;  /* 0xfffffffc00f08947 */ /* 0x002fea000383ffff */
[----:B------:R-:W-:Y:S05]  /*9840*/  BRA `(.L_x_201) ;  /* 0xfffffffc00187947 */ /* 0x000fea000383ffff */
.L_x_191:
[----:B-1----:R1:W2:Y:S02]  /*9850*/  SYNCS.PHASECHK.TRANS64.TRYWAIT P0, [R6+URZ], R5 ;  /* 0x00000005060075a7 */ /* 0x0022a4000800017f */
[----:B--2---:R-:W-:Y:S05]  /*9860*/  @!P0 NANOSLEEP.SYNCS 0x989680 ;  /* 0x009896800000895d */ /* 0x004fea0003900000 */
[----:B------:R-:W2:Y:S02]  /*9870*/  @!P0 SYNCS.PHASECHK.TRANS64 P0, [R6+URZ], R5 ;  /* 0x00000005060085a7 */ /* 0x000ea4000800007f */
[----:B--2---:R-:W-:Y:S05]  /*9880*/  @!P0 BRA `(.L_x_191) ;  /* 0xfffffffc00f08947 */ /* 0x004fea000383ffff */
[----:B------:R-:W-:Y:S05]  /*9890*/  BRA `(.L_x_202) ;  /* 0xfffffffc00207947 */ /* 0x000fea000383ffff */
.L_x_203:
[----:B------:R-:W-:-:S00]  /*98a0*/  BRA `(.L_x_203) ;  /* 0xfffffffc00fc7947 */ /* 0x000fc0000383ffff */
[----:B------:R-:W-:-:S00]  /*98b0*/  NOP ;  /* 0x0000000000007918 */ /* 0x000fc00000000000 */
        /* <DEDUP_REMOVED lines=12> */
.L_x_204:


//--------------------- .nv.shared._ZN7cutlass13device_kernelINS_4gemm6kernel13GemmUniversalIN4cute5tupleIJiiiiEEENS1_10collective13CollectiveMmaINS1_37MainloopSm90TmaGmmaWarpSpecializedFP8ILi4ENS5_IJNS4_1CILi1EEENSA_ILi2EEESB_EEENS1_35KernelTmaWarpSpecializedCooperativeEEENS5_IJNSA_ILi256EEENSA_ILi64EEESH_EEENS_12float_e5m2_tENS5_IJlSB_lEEESJ_SK_NS4_8TiledMMAINS4_8MMA_AtomIJNS4_4SM904GMMA30MMA_64x64x32_F32E5M2E5M2_SS_TNILNSO_7ScaleInE1ELSQ_1EEEEEENS4_6LayoutINS5_IJSC_SB_SB_EEENS5_IJSB_NSA_ILi0EEESV_EEEEENS5_IJNS4_10UnderscoreESY_SY_EEEEENS4_23SM90_TMA_LOAD_MULTICASTENS4_14ComposedLayoutINS4_7SwizzleILi2ELi4ELi3EEENS4_18smem_ptr_flag_bitsILi8EEENST_INS5_IJNSA_ILi8EEESH_EEENS5_IJSH_SB_EEEEEEEvNS4_8identityENS4_13SM90_TMA_LOADES1B_vS1C_EENS_8epilogue10collective6detail29Sm90TmaWarpSpecializedAdapterINS1G_15DefaultEpilogueISJ_SK_SK_NS1F_6thread17LinearCombinationISJ_Li1EffLNS1K_9ScaleType4KindE0ELNS_15FloatRoundStyleE2ESJ_EENS1_15EpilogueDefaultEEEEEvvEEEEvNT_6ParamsE --------------------------
	.section	.nv.shared._ZN7cutlass13device_kernelINS_4gemm6kernel13GemmUniversalIN4cute5tupleIJiiiiEEENS1_10collective13CollectiveMmaINS1_37MainloopSm90TmaGmmaWarpSpecializedFP8ILi4ENS5_IJNS4_1CILi1EEENSA_ILi2EEESB_EEENS1_35KernelTmaWarpSpecializedCooperativeEEENS5_IJNSA_ILi256EEENSA_ILi64EEESH_EEENS_12float_e5m2_tENS5_IJlSB_lEEESJ_SK_NS4_8TiledMMAINS4_8MMA_AtomIJNS4_4SM904GMMA30MMA_64x64x32_F32E5M2E5M2_SS_TNILNSO_7ScaleInE1ELSQ_1EEEEEENS4_6LayoutINS5_IJSC_SB_SB_EEENS5_IJSB_NSA_ILi0EEESV_EEEEENS5_IJNS4_10UnderscoreESY_SY_EEEEENS4_23SM90_TMA_LOAD_MULTICASTENS4_14ComposedLayoutINS4_7SwizzleILi2ELi4ELi3EEENS4_18smem_ptr_flag_bitsILi8EEENST_INS5_IJNSA_ILi8EEESH_EEENS5_IJSH_SB_EEEEEEEvNS4_8identityENS4_13SM90_TMA_LOADES1B_vS1C_EENS_8epilogue10collective6detail29Sm90TmaWarpSpecializedAdapterINS1G_15DefaultEpilogueISJ_SK_SK_NS1F_6thread17LinearCombinationISJ_Li1EffLNS1K_9ScaleType4KindE0ELNS_15FloatRoundStyleE2ESJ_EENS1_15EpilogueDefaultEEEEEvvEEEEvNT_6ParamsE,"aw",@nobits
	.sectionflags	@""
	.align	16
	.zero		1024


//--------------------- .nv.shared.reserved.0     --------------------------
	.section	.nv.shared.reserved.0,"aw",@nobits
	.weak		__nv_reservedSMEM_offset_0_alias
	.size		__nv_reservedSMEM_offset_0_alias, 0, 0
	.other		__nv_reservedSMEM_offset_0_alias,@"STO_CUDA_RESERVED_SHARED STV_DEFAULT"
__nv_reservedSMEM_offset_0_alias:
	.zero		0


//--------------------- .nv.global                --------------------------
	.section	.nv.global,"aw",@nobits
.nv.global:
	.type		_ZN39_INTERNAL_482d86e5_4_k_cu_efba9f35_47014cute1_E,@object
	.size		_ZN39_INTERNAL_482d86e5_4_k_cu_efba9f35_47014cute1_E,(_ZN39_INTERNAL_482d86e5_4_k_cu_efba9f35_47014cuda3std3__45__cpo6cbeginE - _ZN39_INTERNAL_482d86e5_4_k_cu_efba9f35_47014cute1_E)
_ZN39_INTERNAL_482d86e5_4_k_cu_efba9f35_47014cute1_E:
	.zero		1
	.type		_ZN39_INTERNAL_482d86e5_4_k_cu_efba9f35_47014cuda3std3__45__cpo6cbeginE,@object
	.size		_ZN39_INTERNAL_482d86e5_4_k_cu_efba9f35_47014cuda3std3__45__cpo6cbeginE,(_ZN39_INTERNAL_482d86e5_4_k_cu_efba9f35_47014cuda3std3__48in_placeE - _ZN39_INTERNAL_482d86e5_4_k_cu_efba9f35_47014cuda3std3__45__cpo6cbeginE)
_ZN39_INTERNAL_482d86e5_4_k_cu_efba9f35_47014cuda3std3__45__cpo6cbeginE:
	.zero		1
	.type		_ZN39_INTERNAL_482d86e5_4_k_cu_efba9f35_47014cuda3std3__48in_placeE,@object
	.size		_ZN39_INTERNAL_482d86e5_4_k_cu_efba9f35_47014cuda3std3__48in_placeE,(_ZN39_INTERNAL_482d86e5_4_k_cu_efba9f35_47014cuda3std6ranges3__45__cpo9iter_moveE - _ZN39_INTERNAL_482d86e5_4_k_cu_efba9f35_47014cuda3std3__48in_placeE)
_ZN39_INTERNAL_482d86e5_4_k_cu_efba9f35_47014cuda3std3__48in_placeE:
	.zero		1
	.type		_ZN39_INTERNAL_482d86e5_4_k_cu_efba9f35_47014cuda3std6ranges3__45__cpo9iter_moveE,@object
	.size		_ZN39_INTERNAL_482d86e5_4_k_cu_efba9f35_47014cuda3std6ranges3__45__cpo9iter_moveE,(_ZN39_INTERNAL_482d86e5_4_k_cu_efba9f35_47014cuda3std3__45__cpo5beginE - _ZN39_INTERNAL_482d86e5_4_k_cu_efba9f35_47014cuda3std6ranges3__45__cpo9iter_moveE)
_ZN39_INTERNAL_482d86e5_4_k_cu_efba9f35_47014cuda3std6ranges3__45__cpo9iter_moveE:
	.zero		1
	.type		_ZN39_INTERNAL_482d86e5_4_k_cu_efba9f35_47014cuda3std3__45__cpo5beginE,@object
	.size		_ZN39_INTERNAL_482d86e5_4_k_cu_efba9f35_47014cuda3std3__45__cpo5beginE,(_ZN39_INTERNAL_482d86e5_4_k_cu_efba9f35_47014cuda3std3__441_GLOBAL__N__482d86e5_4_k_cu_efba9f35_47016ignoreE - _ZN39_INTERNAL_482d86e5_4_k_cu_efba9f35_47014cuda3std3__45__cpo5beginE)
_ZN39_INTERNAL_482d86e5_4_k_cu_efba9f35_47014cuda3std3__45__cpo5beginE:
	.zero		1
	.type		_ZN39_INTERNAL_482d86e5_4_k_cu_efba9f35_47014cuda3std3__441_GLOBAL__N__482d86e5_4_k_cu_efba9f35_47016ignoreE,@object
	.size		_ZN39_INTERNAL_482d86e5_4_k_cu_efba9f35_47014cuda3std3__441_GLOBAL__N__482d86e5_4_k_cu_efba9f35_47016ignoreE,(_ZN39_INTERNAL_482d86e5_4_k_cu_efba9f35_47014cute7productE - _ZN39_INTERNAL_482d86e5_4_k_cu_efba9f35_47014cuda3std3__441_GLOBAL__N__482d86e5_4_k_cu_efba9f35_47016ignoreE)
_ZN39_INTERNAL_482d86e5_4_k_cu_efba9f35_47014cuda3std3__441_GLOBAL__N__482d86e5_4_k_cu_efba9f35_47016ignoreE:
	.zero		1
	.type		_ZN39_INTERNAL_482d86e5_4_k_cu_efba9f35_47014cute7productE,@object
	.size		_ZN39_INTERNAL_482d86e5_4_k_cu_efba9f35_47014cute7productE,(_ZN39_INTERNAL_482d86e5_4_k_cu_efba9f35_47014cuda3std3__45__cpo3endE - _ZN39_INTERNAL_482d86e5_4_k_cu_efba9f35_47014cute7productE)
_ZN39_INTERNAL_482d86e5_4_k_cu_efba9f35_47014cute7productE:
	.zero		1
	.type		_ZN39_INTERNAL_482d86e5_4_k_cu_efba9f35_47014cuda3std3__45__cpo3endE,@object
	.size		_ZN39_INTERNAL_482d86e5_4_k_cu_efba9f35_47014cuda3std3__45__cpo3endE,(_ZN39_INTERNAL_482d86e5_4_k_cu_efba9f35_47014cuda3std3__419piecewise_constructE - _ZN39_INTERNAL_482d86e5_4_k_cu_efba9f35_47014cuda3std3__45__cpo3endE)
_ZN39_INTERNAL_482d86e5_4_k_cu_efba9f35_47014cuda3std3__45__cpo3endE:
	.zero		1
	.type		_ZN39_INTERNAL_482d86e5_4_k_cu_efba9f35_47014cuda3std3__419piecewise_constructE,@object
	.size		_ZN39_INTERNAL_482d86e5_4_k_cu_efba9f35_47014cuda3std3__419piecewise_constructE,(_ZN39_INTERNAL_482d86e5_4_k_cu_efba9f35_47014cuda3std3__45__cpo4cendE - _ZN39_INTERNAL_482d86e5_4_k_cu_efba9f35_47014cuda3std3__419piecewise_constructE)
_ZN39_INTERNAL_482d86e5_4_k_cu_efba9f35_47014cuda3std3__419piecewise_constructE:
	.zero		1
	.type		_ZN39_INTERNAL_482d86e5_4_k_cu_efba9f35_47014cuda3std3__45__cpo4cendE,@object
	.size		_ZN39_INTERNAL_482d86e5_4_k_cu_efba9f35_47014cuda3std3__45__cpo4cendE,(_ZN39_INTERNAL_482d86e5_4_k_cu_efba9f35_47014cuda3std6ranges3__45__cpo4swapE - _ZN39_INTERNAL_482d86e5_4_k_cu_efba9f35_47014cuda3std3__45__cpo4cendE)
_ZN39_INTERNAL_482d86e5_4_k_cu_efba9f35_47014cuda3std3__45__cpo4cendE:
	.zero		1
	.type		_ZN39_INTERNAL_482d86e5_4_k_cu_efba9f35_47014cuda3std6ranges3__45__cpo4swapE,@object
	.size		_ZN39_INTERNAL_482d86e5_4_k_cu_efba9f35_47014cuda3std6ranges3__45__cpo4swapE,(.L_7 - _ZN39_INTERNAL_482d86e5_4_k_cu_efba9f35_47014cuda3std6ranges3__45__cpo4swapE)
_ZN39_INTERNAL_482d86e5_4_k_cu_efba9f35_47014cuda3std6ranges3__45__cpo4swapE:
	.zero		1
.L_7:


//--------------------- .nv.constant0._ZN7cutlass13device_kernelINS_4gemm6kernel13GemmUniversalIN4cute5tupleIJiiiiEEENS1_10collective13CollectiveMmaINS1_37MainloopSm90TmaGmmaWarpSpecializedFP8ILi4ENS5_IJNS4_1CILi1EEENSA_ILi2EEESB_EEENS1_35KernelTmaWarpSpecializedCooperativeEEENS5_IJNSA_ILi256EEENSA_ILi64EEESH_EEENS_12float_e5m2_tENS5_IJlSB_lEEESJ_SK_NS4_8TiledMMAINS4_8MMA_AtomIJNS4_4SM904GMMA30MMA_64x64x32_F32E5M2E5M2_SS_TNILNSO_7ScaleInE1ELSQ_1EEEEEENS4_6LayoutINS5_IJSC_SB_SB_EEENS5_IJSB_NSA_ILi0EEESV_EEEEENS5_IJNS4_10UnderscoreESY_SY_EEEEENS4_23SM90_TMA_LOAD_MULTICASTENS4_14ComposedLayoutINS4_7SwizzleILi2ELi4ELi3EEENS4_18smem_ptr_flag_bitsILi8EEENST_INS5_IJNSA_ILi8EEESH_EEENS5_IJSH_SB_EEEEEEEvNS4_8identityENS4_13SM90_TMA_LOADES1B_vS1C_EENS_8epilogue10collective6detail29Sm90TmaWarpSpecializedAdapterINS1G_15DefaultEpilogueISJ_SK_SK_NS1F_6thread17LinearCombinationISJ_Li1EffLNS1K_9ScaleType4KindE0ELNS_15FloatRoundStyleE2ESJ_EENS1_15EpilogueDefaultEEEEEvvEEEEvNT_6ParamsE --------------------------
	.section	.nv.constant0._ZN7cutlass13device_kernelINS_4gemm6kernel13GemmUniversalIN4cute5tupleIJiiiiEEENS1_10collective13CollectiveMmaINS1_37MainloopSm90TmaGmmaWarpSpecializedFP8ILi4ENS5_IJNS4_1CILi1EEENSA_ILi2EEESB_EEENS1_35KernelTmaWarpSpecializedCooperativeEEENS5_IJNSA_ILi256EEENSA_ILi64EEESH_EEENS_12float_e5m2_tENS5_IJlSB_lEEESJ_SK_NS4_8TiledMMAINS4_8MMA_AtomIJNS4_4SM904GMMA30MMA_64x64x32_F32E5M2E5M2_SS_TNILNSO_7ScaleInE1ELSQ_1EEEEEENS4_6LayoutINS5_IJSC_SB_SB_EEENS5_IJSB_NSA_ILi0EEESV_EEEEENS5_IJNS4_10UnderscoreESY_SY_EEEEENS4_23SM90_TMA_LOAD_MULTICASTENS4_14ComposedLayoutINS4_7SwizzleILi2ELi4ELi3EEENS4_18smem_ptr_flag_bitsILi8EEENST_INS5_IJNSA_ILi8EEESH_EEENS5_IJSH_SB_EEEEEEEvNS4_8identityENS4_13SM90_TMA_LOADES1B_vS1C_EENS_8epilogue10collective6detail29Sm90TmaWarpSpecializedAdapterINS1G_15DefaultEpilogueISJ_SK_SK_NS1F_6thread17LinearCombinationISJ_Li1EffLNS1K_9ScaleType4KindE0ELNS_15FloatRoundStyleE2ESJ_EENS1_15EpilogueDefaultEEEEEvvEEEEvNT_6ParamsE,"a",@progbits
	.sectionflags	@""
	.align	4
.nv.constant0._ZN7cutlass13device_kernelINS_4gemm6kernel13GemmUniversalIN4cute5tupleIJiiiiEEENS1_10collective13CollectiveMmaINS1_37MainloopSm90TmaGmmaWarpSpecializedFP8ILi4ENS5_IJNS4_1CILi1EEENSA_ILi2EEESB_EEENS1_35KernelTmaWarpSpecializedCooperativeEEENS5_IJNSA_ILi256EEENSA_ILi64EEESH_EEENS_12float_e5m2_tENS5_IJlSB_lEEESJ_SK_NS4_8TiledMMAINS4_8MMA_AtomIJNS4_4SM904GMMA30MMA_64x64x32_F32E5M2E5M2_SS_TNILNSO_7ScaleInE1ELSQ_1EEEEEENS4_6LayoutINS5_IJSC_SB_SB_EEENS5_IJSB_NSA_ILi0EEESV_EEEEENS5_IJNS4_10UnderscoreESY_SY_EEEEENS4_23SM90_TMA_LOAD_MULTICASTENS4_14ComposedLayoutINS4_7SwizzleILi2ELi4ELi3EEENS4_18smem_ptr_flag_bitsILi8EEENST_INS5_IJNSA_ILi8EEESH_EEENS5_IJSH_SB_EEEEEEEvNS4_8identityENS4_13SM90_TMA_LOADES1B_vS1C_EENS_8epilogue10collective6detail29Sm90TmaWarpSpecializedAdapterINS1G_15DefaultEpilogueISJ_SK_SK_NS1F_6thread17LinearCombinationISJ_Li1EffLNS1K_9ScaleType4KindE0ELNS_15FloatRoundStyleE2ESJ_EENS1_15EpilogueDefaultEEEEEvvEEEEvNT_6ParamsE:
	.zero		1664


//--------------------- SYMBOLS --------------------------

	.type		.nv.reservedSmem.offset0,@object
	.size		.nv.reservedSmem.offset0,0x4
